//
// Generated by NVIDIA NVVM Compiler
//
// Compiler Build ID: CL-36424714
// Cuda compilation tools, release 13.0, V13.0.88
// Based on NVVM 20.0.0
//

.version 9.0
.target sm_100
.address_size 64

	// .globl	_Z12sum_par_scanPKfiPf
.extern .shared .align 16 .b8 thread_sums[];

.visible .entry _Z12sum_par_scanPKfiPf(
	.param .u64 .ptr .align 1 _Z12sum_par_scanPKfiPf_param_0,
	.param .u32 _Z12sum_par_scanPKfiPf_param_1,
	.param .u64 .ptr .align 1 _Z12sum_par_scanPKfiPf_param_2
)
{
	.reg .pred 	%p<43>;
	.reg .b32 	%r<129>;
	.reg .b32 	%f<148>;
	.reg .b64 	%rd<87>;

	ld.param.u64 	%rd16, [_Z12sum_par_scanPKfiPf_param_0];
	ld.param.u32 	%r82, [_Z12sum_par_scanPKfiPf_param_1];
	cvta.to.global.u64 	%rd1, %rd16;
	mov.u32 	%r1, %tid.x;
	mov.u32 	%r2, %ntid.x;
	add.s32 	%r83, %r2, %r82;
	add.s32 	%r84, %r83, -1;
	div.s32 	%r85, %r84, %r2;
	cvt.s64.s32 	%rd2, %r85;
	setp.eq.s32 	%p1, %r85, 0;
	mov.f32 	%f110, 0f00000000;
	@%p1 bra 	$L__BB0_71;
	cvt.u32.u64 	%r86, %rd2;
	setp.lt.u32 	%p2, %r86, 16;
	mov.f32 	%f110, 0f00000000;
	mov.b64 	%rd84, 0;
	@%p2 bra 	$L__BB0_36;
	and.b64  	%rd84, %rd2, -16;
	add.s32 	%r126, %r1, %r2;
	shl.b32 	%r87, %r2, 1;
	add.s32 	%r125, %r1, %r87;
	mad.lo.s32 	%r124, %r2, 3, %r1;
	shl.b32 	%r88, %r2, 2;
	add.s32 	%r123, %r1, %r88;
	mad.lo.s32 	%r122, %r2, 5, %r1;
	mad.lo.s32 	%r121, %r2, 6, %r1;
	mad.lo.s32 	%r120, %r2, 7, %r1;
	shl.b32 	%r89, %r2, 3;
	add.s32 	%r119, %r1, %r89;
	mad.lo.s32 	%r118, %r2, 9, %r1;
	mad.lo.s32 	%r117, %r2, 10, %r1;
	mad.lo.s32 	%r116, %r2, 11, %r1;
	mad.lo.s32 	%r115, %r2, 12, %r1;
	mad.lo.s32 	%r114, %r2, 13, %r1;
	mad.lo.s32 	%r113, %r2, 14, %r1;
	mad.lo.s32 	%r112, %r2, 15, %r1;
	mov.f32 	%f110, 0f00000000;
	mov.u32 	%r111, %r1;
	mov.u64 	%rd82, %rd84;
$L__BB0_3:
	.pragma "nounroll";
	setp.ge.s32 	%p3, %r111, %r82;
	@%p3 bra 	$L__BB0_5;
	mul.wide.s32 	%rd18, %r111, 4;
	add.s64 	%rd19, %rd1, %rd18;
	ld.global.f32 	%f75, [%rd19];
	add.f32 	%f110, %f110, %f75;
$L__BB0_5:
	add.s32 	%r34, %r2, %r111;
	setp.ge.s32 	%p4, %r34, %r82;
	@%p4 bra 	$L__BB0_7;
	mul.wide.s32 	%rd20, %r126, 4;
	add.s64 	%rd21, %rd1, %rd20;
	ld.global.f32 	%f76, [%rd21];
	add.f32 	%f110, %f110, %f76;
$L__BB0_7:
	add.s32 	%r35, %r2, %r34;
	setp.ge.s32 	%p5, %r35, %r82;
	@%p5 bra 	$L__BB0_9;
	mul.wide.s32 	%rd22, %r125, 4;
	add.s64 	%rd23, %rd1, %rd22;
	ld.global.f32 	%f77, [%rd23];
	add.f32 	%f110, %f110, %f77;
$L__BB0_9:
	add.s32 	%r36, %r2, %r35;
	setp.ge.s32 	%p6, %r36, %r82;
	@%p6 bra 	$L__BB0_11;
	mul.wide.s32 	%rd24, %r124, 4;
	add.s64 	%rd25, %rd1, %rd24;
	ld.global.f32 	%f78, [%rd25];
	add.f32 	%f110, %f110, %f78;
$L__BB0_11:
	add.s32 	%r37, %r2, %r36;
	setp.ge.s32 	%p7, %r37, %r82;
	@%p7 bra 	$L__BB0_13;
	mul.wide.s32 	%rd26, %r123, 4;
	add.s64 	%rd27, %rd1, %rd26;
	ld.global.f32 	%f79, [%rd27];
	add.f32 	%f110, %f110, %f79;
$L__BB0_13:
	add.s32 	%r38, %r2, %r37;
	setp.ge.s32 	%p8, %r38, %r82;
	@%p8 bra 	$L__BB0_15;
	mul.wide.s32 	%rd28, %r122, 4;
	add.s64 	%rd29, %rd1, %rd28;
	ld.global.f32 	%f80, [%rd29];
	add.f32 	%f110, %f110, %f80;
$L__BB0_15:
	add.s32 	%r39, %r2, %r38;
	setp.ge.s32 	%p9, %r39, %r82;
	@%p9 bra 	$L__BB0_17;
	mul.wide.s32 	%rd30, %r121, 4;
	add.s64 	%rd31, %rd1, %rd30;
	ld.global.f32 	%f81, [%rd31];
	add.f32 	%f110, %f110, %f81;
$L__BB0_17:
	add.s32 	%r40, %r2, %r39;
	setp.ge.s32 	%p10, %r40, %r82;
	@%p10 bra 	$L__BB0_19;
	mul.wide.s32 	%rd32, %r120, 4;
	add.s64 	%rd33, %rd1, %rd32;
	ld.global.f32 	%f82, [%rd33];
	add.f32 	%f110, %f110, %f82;
$L__BB0_19:
	add.s32 	%r41, %r2, %r40;
	setp.ge.s32 	%p11, %r41, %r82;
	@%p11 bra 	$L__BB0_21;
	mul.wide.s32 	%rd34, %r119, 4;
	add.s64 	%rd35, %rd1, %rd34;
	ld.global.f32 	%f83, [%rd35];
	add.f32 	%f110, %f110, %f83;
$L__BB0_21:
	add.s32 	%r42, %r2, %r41;
	setp.ge.s32 	%p12, %r42, %r82;
	@%p12 bra 	$L__BB0_23;
	mul.wide.s32 	%rd36, %r118, 4;
	add.s64 	%rd37, %rd1, %rd36;
	ld.global.f32 	%f84, [%rd37];
	add.f32 	%f110, %f110, %f84;
$L__BB0_23:
	add.s32 	%r43, %r2, %r42;
	setp.ge.s32 	%p13, %r43, %r82;
	@%p13 bra 	$L__BB0_25;
	mul.wide.s32 	%rd38, %r117, 4;
	add.s64 	%rd39, %rd1, %rd38;
	ld.global.f32 	%f85, [%rd39];
	add.f32 	%f110, %f110, %f85;
$L__BB0_25:
	add.s32 	%r44, %r2, %r43;
	setp.ge.s32 	%p14, %r44, %r82;
	@%p14 bra 	$L__BB0_27;
	mul.wide.s32 	%rd40, %r116, 4;
	add.s64 	%rd41, %rd1, %rd40;
	ld.global.f32 	%f86, [%rd41];
	add.f32 	%f110, %f110, %f86;
$L__BB0_27:
	add.s32 	%r45, %r2, %r44;
	setp.ge.s32 	%p15, %r45, %r82;
	@%p15 bra 	$L__BB0_29;
	mul.wide.s32 	%rd42, %r115, 4;
	add.s64 	%rd43, %rd1, %rd42;
	ld.global.f32 	%f87, [%rd43];
	add.f32 	%f110, %f110, %f87;
$L__BB0_29:
	add.s32 	%r46, %r2, %r45;
	setp.ge.s32 	%p16, %r46, %r82;
	@%p16 bra 	$L__BB0_31;
	mul.wide.s32 	%rd44, %r114, 4;
	add.s64 	%rd45, %rd1, %rd44;
	ld.global.f32 	%f88, [%rd45];
	add.f32 	%f110, %f110, %f88;
$L__BB0_31:
	add.s32 	%r47, %r2, %r46;
	setp.ge.s32 	%p17, %r47, %r82;
	@%p17 bra 	$L__BB0_33;
	mul.wide.s32 	%rd46, %r113, 4;
	add.s64 	%rd47, %rd1, %rd46;
	ld.global.f32 	%f89, [%rd47];
	add.f32 	%f110, %f110, %f89;
$L__BB0_33:
	add.s32 	%r90, %r2, %r47;
	setp.ge.s32 	%p18, %r90, %r82;
	@%p18 bra 	$L__BB0_35;
	mul.wide.s32 	%rd48, %r112, 4;
	add.s64 	%rd49, %rd1, %rd48;
	ld.global.f32 	%f90, [%rd49];
	add.f32 	%f110, %f110, %f90;
$L__BB0_35:
	add.s64 	%rd82, %rd82, -16;
	shl.b32 	%r91, %r2, 4;
	add.s32 	%r126, %r126, %r91;
	add.s32 	%r125, %r125, %r91;
	add.s32 	%r124, %r124, %r91;
	add.s32 	%r123, %r123, %r91;
	add.s32 	%r122, %r122, %r91;
	add.s32 	%r121, %r121, %r91;
	add.s32 	%r120, %r120, %r91;
	add.s32 	%r119, %r119, %r91;
	add.s32 	%r118, %r118, %r91;
	add.s32 	%r117, %r117, %r91;
	add.s32 	%r116, %r116, %r91;
	add.s32 	%r115, %r115, %r91;
	add.s32 	%r114, %r114, %r91;
	add.s32 	%r113, %r113, %r91;
	add.s32 	%r112, %r112, %r91;
	add.s32 	%r111, %r111, %r91;
	setp.ne.s64 	%p19, %rd82, 0;
	@%p19 bra 	$L__BB0_3;
$L__BB0_36:
	cvt.u32.u64 	%r92, %rd2;
	and.b32  	%r93, %r92, 15;
	setp.eq.s32 	%p20, %r93, 0;
	@%p20 bra 	$L__BB0_71;
	and.b64  	%rd50, %rd2, 15;
	add.s64 	%rd51, %rd50, -1;
	setp.lt.u64 	%p21, %rd51, 7;
	@%p21 bra 	$L__BB0_55;
	cvt.u32.u64 	%r94, %rd84;
	mad.lo.s32 	%r64, %r2, %r94, %r1;
	setp.ge.s32 	%p22, %r64, %r82;
	@%p22 bra 	$L__BB0_40;
	mul.wide.s32 	%rd52, %r64, 4;
	add.s64 	%rd53, %rd1, %rd52;
	ld.global.f32 	%f92, [%rd53];
	add.f32 	%f110, %f110, %f92;
$L__BB0_40:
	add.s32 	%r65, %r64, %r2;
	setp.ge.s32 	%p23, %r65, %r82;
	@%p23 bra 	$L__BB0_42;
	mul.wide.s32 	%rd54, %r65, 4;
	add.s64 	%rd55, %rd1, %rd54;
	ld.global.f32 	%f93, [%rd55];
	add.f32 	%f110, %f110, %f93;
$L__BB0_42:
	add.s32 	%r66, %r65, %r2;
	setp.ge.s32 	%p24, %r66, %r82;
	@%p24 bra 	$L__BB0_44;
	mul.wide.s32 	%rd56, %r66, 4;
	add.s64 	%rd57, %rd1, %rd56;
	ld.global.f32 	%f94, [%rd57];
	add.f32 	%f110, %f110, %f94;
$L__BB0_44:
	add.s32 	%r67, %r66, %r2;
	setp.ge.s32 	%p25, %r67, %r82;
	@%p25 bra 	$L__BB0_46;
	mul.wide.s32 	%rd58, %r67, 4;
	add.s64 	%rd59, %rd1, %rd58;
	ld.global.f32 	%f95, [%rd59];
	add.f32 	%f110, %f110, %f95;
$L__BB0_46:
	add.s32 	%r68, %r67, %r2;
	setp.ge.s32 	%p26, %r68, %r82;
	@%p26 bra 	$L__BB0_48;
	mul.wide.s32 	%rd60, %r68, 4;
	add.s64 	%rd61, %rd1, %rd60;
	ld.global.f32 	%f96, [%rd61];
	add.f32 	%f110, %f110, %f96;
$L__BB0_48:
	add.s32 	%r69, %r68, %r2;
	setp.ge.s32 	%p27, %r69, %r82;
	@%p27 bra 	$L__BB0_50;
	mul.wide.s32 	%rd62, %r69, 4;
	add.s64 	%rd63, %rd1, %rd62;
	ld.global.f32 	%f97, [%rd63];
	add.f32 	%f110, %f110, %f97;
$L__BB0_50:
	add.s32 	%r70, %r69, %r2;
	setp.ge.s32 	%p28, %r70, %r82;
	@%p28 bra 	$L__BB0_52;
	mul.wide.s32 	%rd64, %r70, 4;
	add.s64 	%rd65, %rd1, %rd64;
	ld.global.f32 	%f98, [%rd65];
	add.f32 	%f110, %f110, %f98;
$L__BB0_52:
	add.s32 	%r71, %r70, %r2;
	setp.ge.s32 	%p29, %r71, %r82;
	@%p29 bra 	$L__BB0_54;
	mul.wide.s32 	%rd66, %r71, 4;
	add.s64 	%rd67, %rd1, %rd66;
	ld.global.f32 	%f99, [%rd67];
	add.f32 	%f110, %f110, %f99;
$L__BB0_54:
	add.s64 	%rd84, %rd84, 8;
$L__BB0_55:
	and.b32  	%r96, %r92, 7;
	setp.eq.s32 	%p30, %r96, 0;
	@%p30 bra 	$L__BB0_71;
	and.b64  	%rd68, %rd2, 7;
	add.s64 	%rd69, %rd68, -1;
	setp.lt.u64 	%p31, %rd69, 3;
	@%p31 bra 	$L__BB0_66;
	cvt.u32.u64 	%r97, %rd84;
	mad.lo.s32 	%r72, %r2, %r97, %r1;
	setp.ge.s32 	%p32, %r72, %r82;
	@%p32 bra 	$L__BB0_59;
	mul.wide.s32 	%rd70, %r72, 4;
	add.s64 	%rd71, %rd1, %rd70;
	ld.global.f32 	%f101, [%rd71];
	add.f32 	%f110, %f110, %f101;
$L__BB0_59:
	add.s32 	%r73, %r72, %r2;
	setp.ge.s32 	%p33, %r73, %r82;
	@%p33 bra 	$L__BB0_61;
	mul.wide.s32 	%rd72, %r73, 4;
	add.s64 	%rd73, %rd1, %rd72;
	ld.global.f32 	%f102, [%rd73];
	add.f32 	%f110, %f110, %f102;
$L__BB0_61:
	add.s32 	%r74, %r73, %r2;
	setp.ge.s32 	%p34, %r74, %r82;
	@%p34 bra 	$L__BB0_63;
	mul.wide.s32 	%rd74, %r74, 4;
	add.s64 	%rd75, %rd1, %rd74;
	ld.global.f32 	%f103, [%rd75];
	add.f32 	%f110, %f110, %f103;
$L__BB0_63:
	add.s32 	%r75, %r74, %r2;
	setp.ge.s32 	%p35, %r75, %r82;
	@%p35 bra 	$L__BB0_65;
	mul.wide.s32 	%rd76, %r75, 4;
	add.s64 	%rd77, %rd1, %rd76;
	ld.global.f32 	%f104, [%rd77];
	add.f32 	%f110, %f110, %f104;
$L__BB0_65:
	add.s64 	%rd84, %rd84, 4;
$L__BB0_66:
	and.b32  	%r99, %r92, 3;
	setp.eq.s32 	%p36, %r99, 0;
	@%p36 bra 	$L__BB0_71;
	cvt.u32.u64 	%r100, %rd84;
	mad.lo.s32 	%r127, %r2, %r100, %r1;
	and.b64  	%rd86, %rd2, 3;
$L__BB0_68:
	.pragma "nounroll";
	setp.ge.s32 	%p37, %r127, %r82;
	@%p37 bra 	$L__BB0_70;
	mul.wide.s32 	%rd78, %r127, 4;
	add.s64 	%rd79, %rd1, %rd78;
	ld.global.f32 	%f105, [%rd79];
	add.f32 	%f110, %f110, %f105;
$L__BB0_70:
	add.s32 	%r127, %r127, %r2;
	add.s64 	%rd86, %rd86, -1;
	setp.ne.s64 	%p38, %rd86, 0;
	@%p38 bra 	$L__BB0_68;
$L__BB0_71:
	shl.b32 	%r101, %r1, 2;
	mov.u32 	%r102, thread_sums;
	add.s32 	%r79, %r102, %r101;
	st.shared.f32 	[%r79], %f110;
	bar.sync 	0;
	setp.lt.u32 	%p39, %r2, 2;
	@%p39 bra 	$L__BB0_77;
	mov.b32 	%r128, 1;
$L__BB0_73:
	setp.ge.u32 	%p40, %r1, %r128;
	@%p40 bra 	$L__BB0_75;
	ld.shared.f32 	%f147, [%r79];
	bra.uni 	$L__BB0_76;
$L__BB0_75:
	ld.shared.f32 	%f106, [%r79];
	sub.s32 	%r104, %r1, %r128;
	shl.b32 	%r105, %r104, 2;
	add.s32 	%r107, %r102, %r105;
	ld.shared.f32 	%f107, [%r107];
	add.f32 	%f147, %f106, %f107;
$L__BB0_76:
	bar.sync 	0;
	st.shared.f32 	[%r79], %f147;
	bar.sync 	0;
	shl.b32 	%r128, %r128, 1;
	setp.lt.u32 	%p41, %r128, %r2;
	@%p41 bra 	$L__BB0_73;
$L__BB0_77:
	setp.ne.s32 	%p42, %r1, 0;
	@%p42 bra 	$L__BB0_79;
	ld.param.u64 	%rd81, [_Z12sum_par_scanPKfiPf_param_2];
	shl.b32 	%r108, %r2, 2;
	add.s32 	%r110, %r102, %r108;
	ld.shared.f32 	%f108, [%r110+-4];
	cvta.to.global.u64 	%rd80, %rd81;
	st.global.f32 	[%rd80], %f108;
$L__BB0_79:
	ret;

}
	// .globl	_Z7sum_parPKfiPf
.visible .entry _Z7sum_parPKfiPf(
	.param .u64 .ptr .align 1 _Z7sum_parPKfiPf_param_0,
	.param .u32 _Z7sum_parPKfiPf_param_1,
	.param .u64 .ptr .align 1 _Z7sum_parPKfiPf_param_2
)
{
	.reg .pred 	%p<48>;
	.reg .b32 	%r<138>;
	.reg .b32 	%f<222>;
	.reg .b64 	%rd<107>;

	ld.param.u64 	%rd30, [_Z7sum_parPKfiPf_param_0];
	ld.param.u32 	%r84, [_Z7sum_parPKfiPf_param_1];
	cvta.to.global.u64 	%rd1, %rd30;
	mov.u32 	%r1, %tid.x;
	mov.u32 	%r2, %ntid.x;
	add.s32 	%r85, %r2, %r84;
	add.s32 	%r86, %r85, -1;
	div.s32 	%r87, %r86, %r2;
	cvt.s64.s32 	%rd2, %r87;
	setp.eq.s32 	%p1, %r87, 0;
	mov.f32 	%f176, 0f00000000;
	@%p1 bra 	$L__BB1_71;
	cvt.u32.u64 	%r88, %rd2;
	setp.lt.u32 	%p2, %r88, 16;
	mov.f32 	%f176, 0f00000000;
	mov.b64 	%rd99, 0;
	@%p2 bra 	$L__BB1_36;
	and.b64  	%rd99, %rd2, -16;
	add.s32 	%r134, %r1, %r2;
	shl.b32 	%r89, %r2, 1;
	add.s32 	%r133, %r1, %r89;
	mad.lo.s32 	%r132, %r2, 3, %r1;
	shl.b32 	%r90, %r2, 2;
	add.s32 	%r131, %r1, %r90;
	mad.lo.s32 	%r130, %r2, 5, %r1;
	mad.lo.s32 	%r129, %r2, 6, %r1;
	mad.lo.s32 	%r128, %r2, 7, %r1;
	shl.b32 	%r91, %r2, 3;
	add.s32 	%r127, %r1, %r91;
	mad.lo.s32 	%r126, %r2, 9, %r1;
	mad.lo.s32 	%r125, %r2, 10, %r1;
	mad.lo.s32 	%r124, %r2, 11, %r1;
	mad.lo.s32 	%r123, %r2, 12, %r1;
	mad.lo.s32 	%r122, %r2, 13, %r1;
	mad.lo.s32 	%r121, %r2, 14, %r1;
	mad.lo.s32 	%r120, %r2, 15, %r1;
	mov.f32 	%f176, 0f00000000;
	mov.u32 	%r119, %r1;
	mov.u64 	%rd97, %rd99;
$L__BB1_3:
	.pragma "nounroll";
	setp.ge.s32 	%p3, %r119, %r84;
	@%p3 bra 	$L__BB1_5;
	mul.wide.s32 	%rd32, %r119, 4;
	add.s64 	%rd33, %rd1, %rd32;
	ld.global.f32 	%f85, [%rd33];
	add.f32 	%f176, %f176, %f85;
$L__BB1_5:
	add.s32 	%r34, %r2, %r119;
	setp.ge.s32 	%p4, %r34, %r84;
	@%p4 bra 	$L__BB1_7;
	mul.wide.s32 	%rd34, %r134, 4;
	add.s64 	%rd35, %rd1, %rd34;
	ld.global.f32 	%f86, [%rd35];
	add.f32 	%f176, %f176, %f86;
$L__BB1_7:
	add.s32 	%r35, %r2, %r34;
	setp.ge.s32 	%p5, %r35, %r84;
	@%p5 bra 	$L__BB1_9;
	mul.wide.s32 	%rd36, %r133, 4;
	add.s64 	%rd37, %rd1, %rd36;
	ld.global.f32 	%f87, [%rd37];
	add.f32 	%f176, %f176, %f87;
$L__BB1_9:
	add.s32 	%r36, %r2, %r35;
	setp.ge.s32 	%p6, %r36, %r84;
	@%p6 bra 	$L__BB1_11;
	mul.wide.s32 	%rd38, %r132, 4;
	add.s64 	%rd39, %rd1, %rd38;
	ld.global.f32 	%f88, [%rd39];
	add.f32 	%f176, %f176, %f88;
$L__BB1_11:
	add.s32 	%r37, %r2, %r36;
	setp.ge.s32 	%p7, %r37, %r84;
	@%p7 bra 	$L__BB1_13;
	mul.wide.s32 	%rd40, %r131, 4;
	add.s64 	%rd41, %rd1, %rd40;
	ld.global.f32 	%f89, [%rd41];
	add.f32 	%f176, %f176, %f89;
$L__BB1_13:
	add.s32 	%r38, %r2, %r37;
	setp.ge.s32 	%p8, %r38, %r84;
	@%p8 bra 	$L__BB1_15;
	mul.wide.s32 	%rd42, %r130, 4;
	add.s64 	%rd43, %rd1, %rd42;
	ld.global.f32 	%f90, [%rd43];
	add.f32 	%f176, %f176, %f90;
$L__BB1_15:
	add.s32 	%r39, %r2, %r38;
	setp.ge.s32 	%p9, %r39, %r84;
	@%p9 bra 	$L__BB1_17;
	mul.wide.s32 	%rd44, %r129, 4;
	add.s64 	%rd45, %rd1, %rd44;
	ld.global.f32 	%f91, [%rd45];
	add.f32 	%f176, %f176, %f91;
$L__BB1_17:
	add.s32 	%r40, %r2, %r39;
	setp.ge.s32 	%p10, %r40, %r84;
	@%p10 bra 	$L__BB1_19;
	mul.wide.s32 	%rd46, %r128, 4;
	add.s64 	%rd47, %rd1, %rd46;
	ld.global.f32 	%f92, [%rd47];
	add.f32 	%f176, %f176, %f92;
$L__BB1_19:
	add.s32 	%r41, %r2, %r40;
	setp.ge.s32 	%p11, %r41, %r84;
	@%p11 bra 	$L__BB1_21;
	mul.wide.s32 	%rd48, %r127, 4;
	add.s64 	%rd49, %rd1, %rd48;
	ld.global.f32 	%f93, [%rd49];
	add.f32 	%f176, %f176, %f93;
$L__BB1_21:
	add.s32 	%r42, %r2, %r41;
	setp.ge.s32 	%p12, %r42, %r84;
	@%p12 bra 	$L__BB1_23;
	mul.wide.s32 	%rd50, %r126, 4;
	add.s64 	%rd51, %rd1, %rd50;
	ld.global.f32 	%f94, [%rd51];
	add.f32 	%f176, %f176, %f94;
$L__BB1_23:
	add.s32 	%r43, %r2, %r42;
	setp.ge.s32 	%p13, %r43, %r84;
	@%p13 bra 	$L__BB1_25;
	mul.wide.s32 	%rd52, %r125, 4;
	add.s64 	%rd53, %rd1, %rd52;
	ld.global.f32 	%f95, [%rd53];
	add.f32 	%f176, %f176, %f95;
$L__BB1_25:
	add.s32 	%r44, %r2, %r43;
	setp.ge.s32 	%p14, %r44, %r84;
	@%p14 bra 	$L__BB1_27;
	mul.wide.s32 	%rd54, %r124, 4;
	add.s64 	%rd55, %rd1, %rd54;
	ld.global.f32 	%f96, [%rd55];
	add.f32 	%f176, %f176, %f96;
$L__BB1_27:
	add.s32 	%r45, %r2, %r44;
	setp.ge.s32 	%p15, %r45, %r84;
	@%p15 bra 	$L__BB1_29;
	mul.wide.s32 	%rd56, %r123, 4;
	add.s64 	%rd57, %rd1, %rd56;
	ld.global.f32 	%f97, [%rd57];
	add.f32 	%f176, %f176, %f97;
$L__BB1_29:
	add.s32 	%r46, %r2, %r45;
	setp.ge.s32 	%p16, %r46, %r84;
	@%p16 bra 	$L__BB1_31;
	mul.wide.s32 	%rd58, %r122, 4;
	add.s64 	%rd59, %rd1, %rd58;
	ld.global.f32 	%f98, [%rd59];
	add.f32 	%f176, %f176, %f98;
$L__BB1_31:
	add.s32 	%r47, %r2, %r46;
	setp.ge.s32 	%p17, %r47, %r84;
	@%p17 bra 	$L__BB1_33;
	mul.wide.s32 	%rd60, %r121, 4;
	add.s64 	%rd61, %rd1, %rd60;
	ld.global.f32 	%f99, [%rd61];
	add.f32 	%f176, %f176, %f99;
$L__BB1_33:
	add.s32 	%r92, %r2, %r47;
	setp.ge.s32 	%p18, %r92, %r84;
	@%p18 bra 	$L__BB1_35;
	mul.wide.s32 	%rd62, %r120, 4;
	add.s64 	%rd63, %rd1, %rd62;
	ld.global.f32 	%f100, [%rd63];
	add.f32 	%f176, %f176, %f100;
$L__BB1_35:
	add.s64 	%rd97, %rd97, -16;
	shl.b32 	%r93, %r2, 4;
	add.s32 	%r134, %r134, %r93;
	add.s32 	%r133, %r133, %r93;
	add.s32 	%r132, %r132, %r93;
	add.s32 	%r131, %r131, %r93;
	add.s32 	%r130, %r130, %r93;
	add.s32 	%r129, %r129, %r93;
	add.s32 	%r128, %r128, %r93;
	add.s32 	%r127, %r127, %r93;
	add.s32 	%r126, %r126, %r93;
	add.s32 	%r125, %r125, %r93;
	add.s32 	%r124, %r124, %r93;
	add.s32 	%r123, %r123, %r93;
	add.s32 	%r122, %r122, %r93;
	add.s32 	%r121, %r121, %r93;
	add.s32 	%r120, %r120, %r93;
	add.s32 	%r119, %r119, %r93;
	setp.ne.s64 	%p19, %rd97, 0;
	@%p19 bra 	$L__BB1_3;
$L__BB1_36:
	cvt.u32.u64 	%r94, %rd2;
	and.b32  	%r95, %r94, 15;
	setp.eq.s32 	%p20, %r95, 0;
	@%p20 bra 	$L__BB1_71;
	and.b64  	%rd64, %rd2, 15;
	add.s64 	%rd65, %rd64, -1;
	setp.lt.u64 	%p21, %rd65, 7;
	@%p21 bra 	$L__BB1_55;
	cvt.u32.u64 	%r96, %rd99;
	mad.lo.s32 	%r64, %r2, %r96, %r1;
	setp.ge.s32 	%p22, %r64, %r84;
	@%p22 bra 	$L__BB1_40;
	mul.wide.s32 	%rd66, %r64, 4;
	add.s64 	%rd67, %rd1, %rd66;
	ld.global.f32 	%f102, [%rd67];
	add.f32 	%f176, %f176, %f102;
$L__BB1_40:
	add.s32 	%r65, %r64, %r2;
	setp.ge.s32 	%p23, %r65, %r84;
	@%p23 bra 	$L__BB1_42;
	mul.wide.s32 	%rd68, %r65, 4;
	add.s64 	%rd69, %rd1, %rd68;
	ld.global.f32 	%f103, [%rd69];
	add.f32 	%f176, %f176, %f103;
$L__BB1_42:
	add.s32 	%r66, %r65, %r2;
	setp.ge.s32 	%p24, %r66, %r84;
	@%p24 bra 	$L__BB1_44;
	mul.wide.s32 	%rd70, %r66, 4;
	add.s64 	%rd71, %rd1, %rd70;
	ld.global.f32 	%f104, [%rd71];
	add.f32 	%f176, %f176, %f104;
$L__BB1_44:
	add.s32 	%r67, %r66, %r2;
	setp.ge.s32 	%p25, %r67, %r84;
	@%p25 bra 	$L__BB1_46;
	mul.wide.s32 	%rd72, %r67, 4;
	add.s64 	%rd73, %rd1, %rd72;
	ld.global.f32 	%f105, [%rd73];
	add.f32 	%f176, %f176, %f105;
$L__BB1_46:
	add.s32 	%r68, %r67, %r2;
	setp.ge.s32 	%p26, %r68, %r84;
	@%p26 bra 	$L__BB1_48;
	mul.wide.s32 	%rd74, %r68, 4;
	add.s64 	%rd75, %rd1, %rd74;
	ld.global.f32 	%f106, [%rd75];
	add.f32 	%f176, %f176, %f106;
$L__BB1_48:
	add.s32 	%r69, %r68, %r2;
	setp.ge.s32 	%p27, %r69, %r84;
	@%p27 bra 	$L__BB1_50;
	mul.wide.s32 	%rd76, %r69, 4;
	add.s64 	%rd77, %rd1, %rd76;
	ld.global.f32 	%f107, [%rd77];
	add.f32 	%f176, %f176, %f107;
$L__BB1_50:
	add.s32 	%r70, %r69, %r2;
	setp.ge.s32 	%p28, %r70, %r84;
	@%p28 bra 	$L__BB1_52;
	mul.wide.s32 	%rd78, %r70, 4;
	add.s64 	%rd79, %rd1, %rd78;
	ld.global.f32 	%f108, [%rd79];
	add.f32 	%f176, %f176, %f108;
$L__BB1_52:
	add.s32 	%r71, %r70, %r2;
	setp.ge.s32 	%p29, %r71, %r84;
	@%p29 bra 	$L__BB1_54;
	mul.wide.s32 	%rd80, %r71, 4;
	add.s64 	%rd81, %rd1, %rd80;
	ld.global.f32 	%f109, [%rd81];
	add.f32 	%f176, %f176, %f109;
$L__BB1_54:
	add.s64 	%rd99, %rd99, 8;
$L__BB1_55:
	and.b32  	%r98, %r94, 7;
	setp.eq.s32 	%p30, %r98, 0;
	@%p30 bra 	$L__BB1_71;
	and.b64  	%rd82, %rd2, 7;
	add.s64 	%rd83, %rd82, -1;
	setp.lt.u64 	%p31, %rd83, 3;
	@%p31 bra 	$L__BB1_66;
	cvt.u32.u64 	%r99, %rd99;
	mad.lo.s32 	%r72, %r2, %r99, %r1;
	setp.ge.s32 	%p32, %r72, %r84;
	@%p32 bra 	$L__BB1_59;
	mul.wide.s32 	%rd84, %r72, 4;
	add.s64 	%rd85, %rd1, %rd84;
	ld.global.f32 	%f111, [%rd85];
	add.f32 	%f176, %f176, %f111;
$L__BB1_59:
	add.s32 	%r73, %r72, %r2;
	setp.ge.s32 	%p33, %r73, %r84;
	@%p33 bra 	$L__BB1_61;
	mul.wide.s32 	%rd86, %r73, 4;
	add.s64 	%rd87, %rd1, %rd86;
	ld.global.f32 	%f112, [%rd87];
	add.f32 	%f176, %f176, %f112;
$L__BB1_61:
	add.s32 	%r74, %r73, %r2;
	setp.ge.s32 	%p34, %r74, %r84;
	@%p34 bra 	$L__BB1_63;
	mul.wide.s32 	%rd88, %r74, 4;
	add.s64 	%rd89, %rd1, %rd88;
	ld.global.f32 	%f113, [%rd89];
	add.f32 	%f176, %f176, %f113;
$L__BB1_63:
	add.s32 	%r75, %r74, %r2;
	setp.ge.s32 	%p35, %r75, %r84;
	@%p35 bra 	$L__BB1_65;
	mul.wide.s32 	%rd90, %r75, 4;
	add.s64 	%rd91, %rd1, %rd90;
	ld.global.f32 	%f114, [%rd91];
	add.f32 	%f176, %f176, %f114;
$L__BB1_65:
	add.s64 	%rd99, %rd99, 4;
$L__BB1_66:
	and.b32  	%r101, %r94, 3;
	setp.eq.s32 	%p36, %r101, 0;
	@%p36 bra 	$L__BB1_71;
	cvt.u32.u64 	%r102, %rd99;
	mad.lo.s32 	%r135, %r2, %r102, %r1;
	and.b64  	%rd101, %rd2, 3;
$L__BB1_68:
	.pragma "nounroll";
	setp.ge.s32 	%p37, %r135, %r84;
	@%p37 bra 	$L__BB1_70;
	mul.wide.s32 	%rd92, %r135, 4;
	add.s64 	%rd93, %rd1, %rd92;
	ld.global.f32 	%f115, [%rd93];
	add.f32 	%f176, %f176, %f115;
$L__BB1_70:
	add.s32 	%r135, %r135, %r2;
	add.s64 	%rd101, %rd101, -1;
	setp.ne.s64 	%p38, %rd101, 0;
	@%p38 bra 	$L__BB1_68;
$L__BB1_71:
	shl.b32 	%r103, %r1, 2;
	mov.u32 	%r104, thread_sums;
	add.s32 	%r105, %r104, %r103;
	st.shared.f32 	[%r105], %f176;
	bar.sync 	0;
	setp.ne.s32 	%p39, %r1, 0;
	@%p39 bra 	$L__BB1_85;
	cvt.u64.u32 	%rd15, %r2;
	and.b64  	%rd16, %rd15, 15;
	setp.lt.u32 	%p40, %r2, 16;
	mov.f32 	%f221, 0f00000000;
	mov.b64 	%rd104, 0;
	@%p40 bra 	$L__BB1_75;
	add.s32 	%r136, %r104, 32;
	and.b64  	%rd104, %rd15, 2032;
	mov.f32 	%f221, 0f00000000;
	mov.u64 	%rd102, %rd104;
$L__BB1_74:
	.pragma "nounroll";
	ld.shared.v4.f32 	{%f119, %f120, %f121, %f122}, [%r136+-32];
	add.f32 	%f123, %f221, %f119;
	add.f32 	%f124, %f123, %f120;
	add.f32 	%f125, %f124, %f121;
	add.f32 	%f126, %f125, %f122;
	ld.shared.v4.f32 	{%f127, %f128, %f129, %f130}, [%r136+-16];
	add.f32 	%f131, %f126, %f127;
	add.f32 	%f132, %f131, %f128;
	add.f32 	%f133, %f132, %f129;
	add.f32 	%f134, %f133, %f130;
	ld.shared.v4.f32 	{%f135, %f136, %f137, %f138}, [%r136];
	add.f32 	%f139, %f134, %f135;
	add.f32 	%f140, %f139, %f136;
	add.f32 	%f141, %f140, %f137;
	add.f32 	%f142, %f141, %f138;
	ld.shared.v4.f32 	{%f143, %f144, %f145, %f146}, [%r136+16];
	add.f32 	%f147, %f142, %f143;
	add.f32 	%f148, %f147, %f144;
	add.f32 	%f149, %f148, %f145;
	add.f32 	%f221, %f149, %f146;
	add.s64 	%rd102, %rd102, -16;
	add.s32 	%r136, %r136, 64;
	setp.ne.s64 	%p41, %rd102, 0;
	@%p41 bra 	$L__BB1_74;
$L__BB1_75:
	setp.eq.s64 	%p42, %rd16, 0;
	@%p42 bra 	$L__BB1_84;
	and.b64  	%rd21, %rd15, 7;
	setp.lt.u64 	%p43, %rd16, 8;
	@%p43 bra 	$L__BB1_78;
	cvt.u32.u64 	%r108, %rd104;
	shl.b32 	%r109, %r108, 2;
	add.s32 	%r111, %r104, %r109;
	ld.shared.f32 	%f151, [%r111];
	add.f32 	%f152, %f221, %f151;
	ld.shared.f32 	%f153, [%r111+4];
	add.f32 	%f154, %f152, %f153;
	ld.shared.f32 	%f155, [%r111+8];
	add.f32 	%f156, %f154, %f155;
	ld.shared.f32 	%f157, [%r111+12];
	add.f32 	%f158, %f156, %f157;
	ld.shared.f32 	%f159, [%r111+16];
	add.f32 	%f160, %f158, %f159;
	ld.shared.f32 	%f161, [%r111+20];
	add.f32 	%f162, %f160, %f161;
	ld.shared.f32 	%f163, [%r111+24];
	add.f32 	%f164, %f162, %f163;
	ld.shared.f32 	%f165, [%r111+28];
	add.f32 	%f221, %f164, %f165;
	add.s64 	%rd104, %rd104, 8;
$L__BB1_78:
	setp.eq.s64 	%p44, %rd21, 0;
	@%p44 bra 	$L__BB1_84;
	and.b64  	%rd106, %rd15, 3;
	setp.lt.u64 	%p45, %rd21, 4;
	@%p45 bra 	$L__BB1_81;
	cvt.u32.u64 	%r112, %rd104;
	shl.b32 	%r113, %r112, 2;
	add.s32 	%r115, %r104, %r113;
	ld.shared.f32 	%f167, [%r115];
	add.f32 	%f168, %f221, %f167;
	ld.shared.f32 	%f169, [%r115+4];
	add.f32 	%f170, %f168, %f169;
	ld.shared.f32 	%f171, [%r115+8];
	add.f32 	%f172, %f170, %f171;
	ld.shared.f32 	%f173, [%r115+12];
	add.f32 	%f221, %f172, %f173;
	add.s64 	%rd104, %rd104, 4;
$L__BB1_81:
	setp.eq.s64 	%p46, %rd106, 0;
	@%p46 bra 	$L__BB1_84;
	cvt.u32.u64 	%r116, %rd104;
	shl.b32 	%r117, %r116, 2;
	add.s32 	%r137, %r104, %r117;
$L__BB1_83:
	.pragma "nounroll";
	ld.shared.f32 	%f174, [%r137];
	add.f32 	%f221, %f221, %f174;
	add.s32 	%r137, %r137, 4;
	add.s64 	%rd106, %rd106, -1;
	setp.ne.s64 	%p47, %rd106, 0;
	@%p47 bra 	$L__BB1_83;
$L__BB1_84:
	ld.param.u64 	%rd96, [_Z7sum_parPKfiPf_param_2];
	cvta.to.global.u64 	%rd95, %rd96;
	st.global.f32 	[%rd95], %f221;
$L__BB1_85:
	ret;

}


// ===== COMPILED SASS (sm_100) =====

	.target	sm_100

	.elftype	@"ET_EXEC"


//--------------------- .note.nv.tkinfo           --------------------------
	.section	.note.nv.tkinfo,"",@"SHT_NOTE"
	.sectionflags	@"SHF_NOTE_NV_TKINFO"
	.tkinfo
        /*0018*/ 	.word	0x00000002
        /*0030*/ 	.string	""
        /*0030*/ 	.string	"ptxas"
        /*0030*/ 	.string	"Cuda compilation tools, release 13.0, V13.0.88"
        /*0030*/ 	.string	"Build cuda_13.0.r13.0/compiler.36424714_0"
        /*0030*/ 	.string	"-arch sm_100 -m 64 "



//--------------------- .note.nv.cuinfo           --------------------------
	.section	.note.nv.cuinfo,"",@"SHT_NOTE"
	.sectionflags	@"SHF_NOTE_NV_CUINFO"
        /*0018*/ 	.short	0x0002
        /*001a*/ 	.short	0x0064
        /*001c*/ 	.short	0x0082
	.zero		2


//--------------------- .nv.info                  --------------------------
	.section	.nv.info,"",@"SHT_CUDA_INFO"
	.align	4


	//----- nvinfo : EIATTR_REGCOUNT
	.align		4
        /*0000*/ 	.byte	0x04, 0x2f
        /*0002*/ 	.short	(.L_1 - .L_0)
	.align		4
.L_0:
        /*0004*/ 	.word	index@(_Z12sum_par_scanPKfiPf)
        /*0008*/ 	.word	0x00000020


	//----- nvinfo : EIATTR_FRAME_SIZE
	.align		4
.L_1:
        /*000c*/ 	.byte	0x04, 0x11
        /*000e*/ 	.short	(.L_3 - .L_2)
	.align		4
.L_2:
        /*0010*/ 	.word	index@(_Z12sum_par_scanPKfiPf)
        /*0014*/ 	.word	0x00000000


	//----- nvinfo : EIATTR_REGCOUNT
	.align		4
.L_3:
        /*0018*/ 	.byte	0x04, 0x2f
        /*001a*/ 	.short	(.L_5 - .L_4)
	.align		4
.L_4:
        /*001c*/ 	.word	index@(_Z7sum_parPKfiPf)
        /*0020*/ 	.word	0x00000020


	//----- nvinfo : EIATTR_FRAME_SIZE
	.align		4
.L_5:
        /*0024*/ 	.byte	0x04, 0x11
        /*0026*/ 	.short	(.L_7 - .L_6)
	.align		4
.L_6:
        /*0028*/ 	.word	index@(_Z7sum_parPKfiPf)
        /*002c*/ 	.word	0x00000000


	//----- nvinfo : EIATTR_MIN_STACK_SIZE
	.align		4
.L_7:
        /*0030*/ 	.byte	0x04, 0x12
        /*0032*/ 	.short	(.L_9 - .L_8)
	.align		4
.L_8:
        /*0034*/ 	.word	index@(_Z7sum_parPKfiPf)
        /*0038*/ 	.word	0x00000000


	//----- nvinfo : EIATTR_MIN_STACK_SIZE
	.align		4
.L_9:
        /*003c*/ 	.byte	0x04, 0x12
        /*003e*/ 	.short	(.L_11 - .L_10)
	.align		4
.L_10:
        /*0040*/ 	.word	index@(_Z12sum_par_scanPKfiPf)
        /*0044*/ 	.word	0x00000000
.L_11:


//--------------------- .nv.compat                --------------------------
	.section	.nv.compat,"",@"SHT_CUDA_COMPAT_INFO"
	.align	4
        /*0000*/ 	.byte	0x02, 0x09, 0x00, 0x00, 0x02, 0x02, 0x01, 0x00, 0x02, 0x05, 0x05, 0x00, 0x03, 0x07, 0x01, 0x01
        /*0010*/ 	.byte	0x02, 0x03, 0x00, 0x00, 0x02, 0x06, 0x01, 0x00, 0x04, 0x0b, 0x08, 0x00, 0x09, 0x00, 0x00, 0x00
        /*0020*/ 	.byte	0x00, 0x00, 0x00, 0x00


//--------------------- .nv.info._Z7sum_parPKfiPf --------------------------
	.section	.nv.info._Z7sum_parPKfiPf,"",@"SHT_CUDA_INFO"
	.sectionflags	@""
	.align	4


	//----- nvinfo : EIATTR_CUDA_API_VERSION
	.align		4
        /*0000*/ 	.byte	0x04, 0x37
        /*0002*/ 	.short	(.L_13 - .L_12)
.L_12:
        /*0004*/ 	.word	0x00000082


	//----- nvinfo : EIATTR_KPARAM_INFO
	.align		4
.L_13:
        /*0008*/ 	.byte	0x04, 0x17
        /*000a*/ 	.short	(.L_15 - .L_14)
.L_14:
        /*000c*/ 	.word	0x00000000
        /*0010*/ 	.short	0x0002
        /*0012*/ 	.short	0x0010
        /*0014*/ 	.byte	0x00, 0xf5, 0x21, 0x00


	//----- nvinfo : EIATTR_KPARAM_INFO
	.align		4
.L_15:
        /*0018*/ 	.byte	0x04, 0x17
        /*001a*/ 	.short	(.L_17 - .L_16)
.L_16:
        /*001c*/ 	.word	0x00000000
        /*0020*/ 	.short	0x0001
        /*0022*/ 	.short	0x0008
        /*0024*/ 	.byte	0x00, 0xf0, 0x11, 0x00


	//----- nvinfo : EIATTR_KPARAM_INFO
	.align		4
.L_17:
        /*0028*/ 	.byte	0x04, 0x17
        /*002a*/ 	.short	(.L_19 - .L_18)
.L_18:
        /*002c*/ 	.word	0x00000000
        /*0030*/ 	.short	0x0000
        /*0032*/ 	.short	0x0000
        /*0034*/ 	.byte	0x00, 0xf5, 0x21, 0x00


	//----- nvinfo : EIATTR_SPARSE_MMA_MASK
	.align		4
.L_19:
        /*0038*/ 	.byte	0x03, 0x50
        /*003a*/ 	.short	0x0000


	//----- nvinfo : EIATTR_MAXREG_COUNT
	.align		4
        /*003c*/ 	.byte	0x03, 0x1b
        /*003e*/ 	.short	0x00ff


	//----- nvinfo : EIATTR_NUM_BARRIERS
	.align		4
        /*0040*/ 	.byte	0x02, 0x4c
        /*0042*/ 	.byte	0x01
	.zero		1


	//----- nvinfo : EIATTR_MERCURY_ISA_VERSION
	.align		4
        /*0044*/ 	.byte	0x03, 0x5f
        /*0046*/ 	.short	0x0101


	//----- nvinfo : EIATTR_VRC_CTA_INIT_COUNT
	.align		4
        /*0048*/ 	.byte	0x02, 0x4a
	.zero		1
	.zero		1


	//----- nvinfo : EIATTR_EXIT_INSTR_OFFSETS
	.align		4
        /*004c*/ 	.byte	0x04, 0x1c
        /*004e*/ 	.short	(.L_21 - .L_20)


	//   ....[0]....
.L_20:
        /*0050*/ 	.word	0x00001210


	//   ....[1]....
        /*0054*/ 	.word	0x00001760


	//----- nvinfo : EIATTR_CBANK_PARAM_SIZE
	.align		4
.L_21:
        /*0058*/ 	.byte	0x03, 0x19
        /*005a*/ 	.short	0x0018


	//----- nvinfo : EIATTR_PARAM_CBANK
	.align		4
        /*005c*/ 	.byte	0x04, 0x0a
        /*005e*/ 	.short	(.L_23 - .L_22)
	.align		4
.L_22:
        /*0060*/ 	.word	index@(.nv.constant0._Z7sum_parPKfiPf)
        /*0064*/ 	.short	0x0380
        /*0066*/ 	.short	0x0018


	//----- nvinfo : EIATTR_SW_WAR
	.align		4
.L_23:
        /*0068*/ 	.byte	0x04, 0x36
        /*006a*/ 	.short	(.L_25 - .L_24)
.L_24:
        /*006c*/ 	.word	0x00000008
.L_25:


//--------------------- .nv.info._Z12sum_par_scanPKfiPf --------------------------
	.section	.nv.info._Z12sum_par_scanPKfiPf,"",@"SHT_CUDA_INFO"
	.sectionflags	@""
	.align	4


	//----- nvinfo : EIATTR_CUDA_API_VERSION
	.align		4
        /*0000*/ 	.byte	0x04, 0x37
        /*0002*/ 	.short	(.L_27 - .L_26)
.L_26:
        /*0004*/ 	.word	0x00000082


	//----- nvinfo : EIATTR_KPARAM_INFO
	.align		4
.L_27:
        /*0008*/ 	.byte	0x04, 0x17
        /*000a*/ 	.short	(.L_29 - .L_28)
.L_28:
        /*000c*/ 	.word	0x00000000
        /*0010*/ 	.short	0x0002
        /*0012*/ 	.short	0x0010
        /*0014*/ 	.byte	0x00, 0xf5, 0x21, 0x00


	//----- nvinfo : EIATTR_KPARAM_INFO
	.align		4
.L_29:
        /*0018*/ 	.byte	0x04, 0x17
        /*001a*/ 	.short	(.L_31 - .L_30)
.L_30:
        /*001c*/ 	.word	0x00000000
        /*0020*/ 	.short	0x0001
        /*0022*/ 	.short	0x0008
        /*0024*/ 	.byte	0x00, 0xf0, 0x11, 0x00


	//----- nvinfo : EIATTR_KPARAM_INFO
	.align		4
.L_31:
        /*0028*/ 	.byte	0x04, 0x17
        /*002a*/ 	.short	(.L_33 - .L_32)
.L_32:
        /*002c*/ 	.word	0x00000000
        /*0030*/ 	.short	0x0000
        /*0032*/ 	.short	0x0000
        /*0034*/ 	.byte	0x00, 0xf5, 0x21, 0x00


	//----- nvinfo : EIATTR_SPARSE_MMA_MASK
	.align		4
.L_33:
        /*0038*/ 	.byte	0x03, 0x50
        /*003a*/ 	.short	0x0000


	//----- nvinfo : EIATTR_MAXREG_COUNT
	.align		4
        /*003c*/ 	.byte	0x03, 0x1b
        /*003e*/ 	.short	0x00ff


	//----- nvinfo : EIATTR_NUM_BARRIERS
	.align		4
        /*0040*/ 	.byte	0x02, 0x4c
        /*0042*/ 	.byte	0x01
	.zero		1


	//----- nvinfo : EIATTR_MERCURY_ISA_VERSION
	.align		4
        /*0044*/ 	.byte	0x03, 0x5f
        /*0046*/ 	.short	0x0101


	//----- nvinfo : EIATTR_VRC_CTA_INIT_COUNT
	.align		4
        /*0048*/ 	.byte	0x02, 0x4a
	.zero		1
	.zero		1


	//----- nvinfo : EIATTR_EXIT_INSTR_OFFSETS
	.align		4
        /*004c*/ 	.byte	0x04, 0x1c
        /*004e*/ 	.short	(.L_35 - .L_34)


	//   ....[0]....
.L_34:
        /*0050*/ 	.word	0x00001300


	//   ....[1]....
        /*0054*/ 	.word	0x00001350


	//----- nvinfo : EIATTR_CBANK_PARAM_SIZE
	.align		4
.L_35:
        /*0058*/ 	.byte	0x03, 0x19
        /*005a*/ 	.short	0x0018


	//----- nvinfo : EIATTR_PARAM_CBANK
	.align		4
        /*005c*/ 	.byte	0x04, 0x0a
        /*005e*/ 	.short	(.L_37 - .L_36)
	.align		4
.L_36:
        /*0060*/ 	.word	index@(.nv.constant0._Z12sum_par_scanPKfiPf)
        /*0064*/ 	.short	0x0380
        /*0066*/ 	.short	0x0018


	//----- nvinfo : EIATTR_SW_WAR
	.align		4
.L_37:
        /*0068*/ 	.byte	0x04, 0x36
        /*006a*/ 	.short	(.L_39 - .L_38)
.L_38:
        /*006c*/ 	.word	0x00000008
.L_39:


//--------------------- .nv.callgraph             --------------------------
	.section	.nv.callgraph,"",@"SHT_CUDA_CALLGRAPH"
	.align	4
	.sectionentsize	8
	.align		4
        /*0000*/ 	.word	0x00000000
	.align		4
        /*0004*/ 	.word	0xffffffff
	.align		4
        /*0008*/ 	.word	0x00000000
	.align		4
        /*000c*/ 	.word	0xfffffffe
	.align		4
        /*0010*/ 	.word	0x00000000
	.align		4
        /*0014*/ 	.word	0xfffffffd
	.align		4
        /*0018*/ 	.word	0x00000000
	.align		4
        /*001c*/ 	.word	0xfffffffc


//--------------------- .text._Z7sum_parPKfiPf    --------------------------
	.section	.text._Z7sum_parPKfiPf,"ax",@progbits
	.align	128
        .global         _Z7sum_parPKfiPf
        .type           _Z7sum_parPKfiPf,@function
        .size           _Z7sum_parPKfiPf,(.L_x_22 - _Z7sum_parPKfiPf)
        .other          _Z7sum_parPKfiPf,@"STO_CUDA_ENTRY STV_DEFAULT"
_Z7sum_parPKfiPf:
.text._Z7sum_parPKfiPf:
[----:B------:R-:W-:Y:S08]  /*0000*/  LDC R1, c[0x0][0x37c] ;  /* 0x0000df00ff017b82 */ /* 0x000ff00000000800 */
[----:B------:R-:W0:Y:S01]  /*0010*/  LDC R0, c[0x0][0x360] ;  /* 0x0000d800ff007b82 */ /* 0x000e220000000800 */
[----:B------:R-:W1:Y:S01]  /*0020*/  LDCU UR4, c[0x0][0x388] ;  /* 0x00007100ff0477ac */ /* 0x000e620008000800 */
[----:B------:R-:W2:Y:S01]  /*0030*/  LDCU.64 UR6, c[0x0][0x358] ;  /* 0x00006b00ff0677ac */ /* 0x000ea20008000a00 */
[----:B0-----:R-:W-:-:S02]  /*0040*/  IABS R6, R0 ;  /* 0x0000000000067213 */ /* 0x001fc40000000000 */
[----:B-1----:R-:W-:Y:S02]  /*0050*/  IADD3 R2, PT, PT, R0, UR4, RZ ;  /* 0x0000000400027c10 */ /* 0x002fe4000fffe0ff */
[----:B------:R-:W0:Y:S03]  /*0060*/  I2F.RP R4, R6 ;  /* 0x0000000600047306 */ /* 0x000e260000209400 */
[----:B------:R-:W-:Y:S01]  /*0070*/  VIADD R5, R2, 0xffffffff ;  /* 0xffffffff02057836 */ /* 0x000fe20000000000 */
[----:B------:R-:W-:-:S04]  /*0080*/  IABS R2, R0 ;  /* 0x0000000000027213 */ /* 0x000fc80000000000 */
[----:B------:R-:W-:Y:S02]  /*0090*/  IABS R8, R5 ;  /* 0x0000000500087213 */ /* 0x000fe40000000000 */
[----:B------:R-:W-:-:S04]  /*00a0*/  LOP3.LUT R5, R5, R0, RZ, 0x3c, !PT ;  /* 0x0000000005057212 */ /* 0x000fc800078e3cff */
[----:B------:R-:W-:Y:S01]  /*00b0*/  ISETP.GE.AND P2, PT, R5, RZ, PT ;  /* 0x000000ff0500720c */ /* 0x000fe20003f46270 */
[----:B0-----:R-:W0:Y:S02]  /*00c0*/  MUFU.RCP R4, R4 ;  /* 0x0000000400047308 */ /* 0x001e240000001000 */
[----:B0-----:R-:W-:Y:S02]  /*00d0*/  IADD3 R3, PT, PT, R4, 0xffffffe, RZ ;  /* 0x0ffffffe04037810 */ /* 0x001fe40007ffe0ff */
[----:B------:R-:W-:Y:S01]  /*00e0*/  IADD3 R4, PT, PT, RZ, -R2, RZ ;  /* 0x80000002ff047210 */ /* 0x000fe20007ffe0ff */
[----:B------:R-:W-:-:S03]  /*00f0*/  IMAD.MOV.U32 R2, RZ, RZ, RZ ;  /* 0x000000ffff027224 */ /* 0x000fc600078e00ff */
[----:B------:R-:W0:Y:S02]  /*0100*/  F2I.FTZ.U32.TRUNC.NTZ R3, R3 ;  /* 0x0000000300037305 */ /* 0x000e24000021f000 */
[----:B0-----:R-:W-:-:S04]  /*0110*/  IMAD.MOV R7, RZ, RZ, -R3 ;  /* 0x000000ffff077224 */ /* 0x001fc800078e0a03 */
[----:B------:R-:W-:-:S04]  /*0120*/  IMAD R7, R7, R6, RZ ;  /* 0x0000000607077224 */ /* 0x000fc800078e02ff */
[----:B------:R-:W-:Y:S01]  /*0130*/  IMAD.HI.U32 R2, R3, R7, R2 ;  /* 0x0000000703027227 */ /* 0x000fe200078e0002 */
[----:B------:R-:W-:-:S05]  /*0140*/  MOV R3, R8 ;  /* 0x0000000800037202 */ /* 0x000fca0000000f00 */
[----:B------:R-:W-:-:S04]  /*0150*/  IMAD.HI.U32 R2, R2, R3, RZ ;  /* 0x0000000302027227 */ /* 0x000fc800078e00ff */
[----:B------:R-:W-:Y:S02]  /*0160*/  IMAD R3, R2, R4, R3 ;  /* 0x0000000402037224 */ /* 0x000fe400078e0203 */
[----:B------:R-:W-:-:S03]  /*0170*/  IMAD.MOV.U32 R4, RZ, RZ, RZ ;  /* 0x000000ffff047224 */ /* 0x000fc600078e00ff */
[----:B------:R-:W-:-:S13]  /*0180*/  ISETP.GT.U32.AND P1, PT, R6, R3, PT ;  /* 0x000000030600720c */ /* 0x000fda0003f24070 */
[----:B------:R-:W-:Y:S01]  /*0190*/  @!P1 IMAD.IADD R3, R3, 0x1, -R6 ;  /* 0x0000000103039824 */ /* 0x000fe200078e0a06 */
[----:B------:R-:W-:Y:S02]  /*01a0*/  @!P1 IADD3 R2, PT, PT, R2, 0x1, RZ ;  /* 0x0000000102029810 */ /* 0x000fe40007ffe0ff */
[----:B------:R-:W-:Y:S02]  /*01b0*/  ISETP.NE.AND P1, PT, R0, RZ, PT ;  /* 0x000000ff0000720c */ /* 0x000fe40003f25270 */
[----:B------:R-:W-:Y:S02]  /*01c0*/  ISETP.GE.U32.AND P0, PT, R3, R6, PT ;  /* 0x000000060300720c */ /* 0x000fe40003f06070 */
[----:B------:R-:W0:Y:S11]  /*01d0*/  S2R R3, SR_TID.X ;  /* 0x0000000000037919 */ /* 0x000e360000002100 */
[----:B------:R-:W-:-:S05]  /*01e0*/  @P0 VIADD R2, R2, 0x1 ;  /* 0x0000000102020836 */ /* 0x000fca0000000000 */
[----:B------:R-:W-:Y:S02]  /*01f0*/  @!P2 IADD3 R2, PT, PT, -R2, RZ, RZ ;  /* 0x000000ff0202a210 */ /* 0x000fe40007ffe1ff */
[----:B------:R-:W-:-:S04]  /*0200*/  @!P1 LOP3.LUT R2, RZ, R0, RZ, 0x33, !PT ;  /* 0x00000000ff029212 */ /* 0x000fc800078e33ff */
[----:B------:R-:W-:-:S13]  /*0210*/  ISETP.NE.AND P0, PT, R2, RZ, PT ;  /* 0x000000ff0200720c */ /* 0x000fda0003f05270 */
[----:B0-2---:R-:W-:Y:S05]  /*0220*/  @!P0 BRA `(.L_x_0) ;  /* 0x0000000c00dc8947 */ /* 0x005fea0003800000 */
[C---:B------:R-:W-:Y:S02]  /*0230*/  ISETP.GE.U32.AND P0, PT, R2.reuse, 0x10, PT ;  /* 0x000000100200780c */ /* 0x040fe40003f06070 */
[----:B------:R-:W-:Y:S02]  /*0240*/  CS2R R4, SRZ ;  /* 0x0000000000047805 */ /* 0x000fe4000001ff00 */
[----:B------:R-:W-:-:S09]  /*0250*/  LOP3.LUT P1, RZ, R2, 0xf, RZ, 0xc0, !PT ;  /* 0x0000000f02ff7812 */ /* 0x000fd2000782c0ff */
[----:B------:R-:W-:Y:S05]  /*0260*/  @!P0 BRA `(.L_x_1) ;  /* 0x0000000800248947 */ /* 0x000fea0003800000 */
[----:B------:R-:W-:Y:S01]  /*0270*/  LOP3.LUT R5, R2, 0xfffffff0, RZ, 0xc0, !PT ;  /* 0xfffffff002057812 */ /* 0x000fe200078ec0ff */
[----:B------:R-:W-:Y:S01]  /*0280*/  HFMA2 R4, -RZ, RZ, 0, 0 ;  /* 0x00000000ff047431 */ /* 0x000fe200000001ff */
[----:B------:R-:W-:Y:S01]  /*0290*/  SHF.R.S32.HI R12, RZ, 0x1f, R2 ;  /* 0x0000001fff0c7819 */ /* 0x000fe20000011402 */
[C-C-:B------:R-:W-:Y:S01]  /*02a0*/  IMAD R7, R0.reuse, 0x2, R3.reuse ;  /* 0x0000000200077824 */ /* 0x140fe200078e0203 */
[CC--:B------:R-:W-:Y:S01]  /*02b0*/  IADD3 R16, PT, PT, R0.reuse, R3.reuse, RZ ;  /* 0x0000000300107210 */ /* 0x0c0fe20007ffe0ff */
[C-C-:B------:R-:W-:Y:S01]  /*02c0*/  IMAD R9, R0.reuse, 0x3, R3.reuse ;  /* 0x0000000300097824 */ /* 0x140fe200078e0203 */
[C---:B------:R-:W-:Y:S01]  /*02d0*/  LEA R11, R0.reuse, R3, 0x2 ;  /* 0x00000003000b7211 */ /* 0x040fe200078e10ff */
[C-C-:B------:R-:W-:Y:S01]  /*02e0*/  IMAD R13, R0.reuse, 0x5, R3.reuse ;  /* 0x00000005000d7824 */ /* 0x140fe200078e0203 */
[----:B------:R-:W-:Y:S01]  /*02f0*/  MOV R14, R5 ;  /* 0x00000005000e7202 */ /* 0x000fe20000000f00 */
[C-C-:B------:R-:W-:Y:S01]  /*0300*/  IMAD R15, R0.reuse, 0x6, R3.reuse ;  /* 0x00000006000f7824 */ /* 0x140fe200078e0203 */
[----:B------:R-:W0:Y:S01]  /*0310*/  LDCU UR4, c[0x0][0x388] ;  /* 0x00007100ff0477ac */ /* 0x000e220008000800 */
[----:B------:R-:W-:-:S02]  /*0320*/  IMAD R17, R0, 0x7, R3 ;  /* 0x0000000700117824 */ /* 0x000fc400078e0203 */
[C-C-:B------:R-:W-:Y:S02]  /*0330*/  IMAD R19, R0.reuse, 0x8, R3.reuse ;  /* 0x0000000800137824 */ /* 0x140fe400078e0203 */
[C-C-:B------:R-:W-:Y:S02]  /*0340*/  IMAD R21, R0.reuse, 0x9, R3.reuse ;  /* 0x0000000900157824 */ /* 0x140fe400078e0203 */
[C-C-:B------:R-:W-:Y:S02]  /*0350*/  IMAD R25, R0.reuse, 0xa, R3.reuse ;  /* 0x0000000a00197824 */ /* 0x140fe400078e0203 */
[C-C-:B------:R-:W-:Y:S02]  /*0360*/  IMAD R27, R0.reuse, 0xb, R3.reuse ;  /* 0x0000000b001b7824 */ /* 0x140fe400078e0203 */
[C-C-:B------:R-:W-:Y:S02]  /*0370*/  IMAD R29, R0.reuse, 0xc, R3.reuse ;  /* 0x0000000c001d7824 */ /* 0x140fe400078e0203 */
[----:B------:R-:W-:-:S02]  /*0380*/  IMAD R6, R0, 0xd, R3 ;  /* 0x0000000d00067824 */ /* 0x000fc400078e0203 */
[C-C-:B------:R-:W-:Y:S02]  /*0390*/  IMAD R8, R0.reuse, 0xe, R3.reuse ;  /* 0x0000000e00087824 */ /* 0x140fe400078e0203 */
[--C-:B------:R-:W-:Y:S02]  /*03a0*/  IMAD R10, R0, 0xf, R3.reuse ;  /* 0x0000000f000a7824 */ /* 0x100fe400078e0203 */
[----:B0-----:R-:W-:-:S07]  /*03b0*/  IMAD.MOV.U32 R18, RZ, RZ, R3 ;  /* 0x000000ffff127224 */ /* 0x001fce00078e0003 */
.L_x_2:
[----:B------:R-:W-:-:S13]  /*03c0*/  ISETP.GE.AND P0, PT, R18, UR4, PT ;  /* 0x0000000412007c0c */ /* 0x000fda000bf06270 */
[----:B------:R-:W0:Y:S02]  /*03d0*/  @!P0 LDC.64 R22, c[0x0][0x380] ;  /* 0x0000e000ff168b82 */ /* 0x000e240000000a00 */
[----:B0-----:R-:W-:-:S06]  /*03e0*/  @!P0 IMAD.WIDE R22, R18, 0x4, R22 ;  /* 0x0000000412168825 */ /* 0x001fcc00078e0216 */
[----:B------:R-:W2:Y:S01]  /*03f0*/  @!P0 LDG.E R23, desc[UR6][R22.64] ;  /* 0x0000000616178981 */ /* 0x000ea2000c1e1900 */
[----:B------:R-:W-:-:S05]  /*0400*/  IMAD.IADD R20, R0, 0x1, R18 ;  /* 0x0000000100147824 */ /* 0x000fca00078e0212 */
[C---:B------:R-:W-:Y:S02]  /*0410*/  ISETP.GE.AND P2, PT, R20.reuse, UR4, PT ;  /* 0x0000000414007c0c */ /* 0x040fe4000bf46270 */
[----:B------:R-:W-:Y:S01]  /*0420*/  IADD3 R20, PT, PT, R20, R0, RZ ;  /* 0x0000000014147210 */ /* 0x000fe20007ffe0ff */
[----:B--2---:R-:W-:-:S10]  /*0430*/  @!P0 FADD R4, R4, R23 ;  /* 0x0000001704048221 */ /* 0x004fd40000000000 */
[----:B------:R-:W0:Y:S02]  /*0440*/  @!P2 LDC.64 R22, c[0x0][0x380] ;  /* 0x0000e000ff16ab82 */ /* 0x000e240000000a00 */
[----:B0-----:R-:W-:-:S05]  /*0450*/  @!P2 IMAD.WIDE R22, R16, 0x4, R22 ;  /* 0x000000041016a825 */ /* 0x001fca00078e0216 */
[----:B------:R0:W2:Y:S01]  /*0460*/  @!P2 LDG.E R24, desc[UR6][R22.64] ;  /* 0x000000061618a981 */ /* 0x0000a2000c1e1900 */
[----:B------:R-:W-:-:S13]  /*0470*/  ISETP.GE.AND P0, PT, R20, UR4, PT ;  /* 0x0000000414007c0c */ /* 0x000fda000bf06270 */
[----:B0-----:R-:W0:Y:S02]  /*0480*/  @!P0 LDC.64 R22, c[0x0][0x380] ;  /* 0x0000e000ff168b82 */ /* 0x001e240000000a00 */
[----:B0-----:R-:W-:-:S04]  /*0490*/  @!P0 IMAD.WIDE R22, R7, 0x4, R22 ;  /* 0x0000000407168825 */ /* 0x001fc800078e0216 */
[----:B------:R-:W-:Y:S02]  /*04a0*/  IMAD.IADD R20, R20, 0x1, R0 ;  /* 0x0000000114147824 */ /* 0x000fe400078e0200 */
[----:B--2---:R-:W-:Y:S02]  /*04b0*/  @!P2 FADD R4, R4, R24 ;  /* 0x000000180404a221 */ /* 0x004fe40000000000 */
[----:B------:R0:W2:Y:S01]  /*04c0*/  @!P0 LDG.E R24, desc[UR6][R22.64] ;  /* 0x0000000616188981 */ /* 0x0000a2000c1e1900 */
[----:B------:R-:W-:-:S13]  /*04d0*/  ISETP.GE.AND P2, PT, R20, UR4, PT ;  /* 0x0000000414007c0c */ /* 0x000fda000bf46270 */
[----:B0-----:R-:W0:Y:S02]  /*04e0*/  @!P2 LDC.64 R22, c[0x0][0x380] ;  /* 0x0000e000ff16ab82 */ /* 0x001e240000000a00 */
[----:B0-----:R-:W-:Y:S01]  /*04f0*/  @!P2 IMAD.WIDE R22, R9, 0x4, R22 ;  /* 0x000000040916a825 */ /* 0x001fe200078e0216 */
[----:B------:R-:W-:-:S03]  /*0500*/  IADD3 R20, PT, PT, R20, R0, RZ ;  /* 0x0000000014147210 */ /* 0x000fc60007ffe0ff */
[----:B--2---:R-:W-:Y:S02]  /*0510*/  @!P0 FADD R4, R4, R24 ;  /* 0x0000001804048221 */ /* 0x004fe40000000000 */
        /* <DEDUP_REMOVED lines=45> */
[----:B0-----:R-:W-:-:S04]  /*07f0*/  @!P2 IMAD.WIDE R22, R27, 0x4, R22 ;  /* 0x000000041b16a825 */ /* 0x001fc800078e0216 */
[----:B--2---:R-:W-:Y:S02]  /*0800*/  @!P0 FADD R4, R4, R24 ;  /* 0x0000001804048221 */ /* 0x004fe40000000000 */
[----:B------:R0:W2:Y:S01]  /*0810*/  @!P2 LDG.E R24, desc[UR6][R22.64] ;  /* 0x000000061618a981 */ /* 0x0000a2000c1e1900 */
[----:B------:R-:W-:-:S04]  /*0820*/  IADD3 R20, PT, PT, R20, R0, RZ ;  /* 0x0000000014147210 */ /* 0x000fc80007ffe0ff */
[----:B------:R-:W-:-:S13]  /*0830*/  ISETP.GE.AND P0, PT, R20, UR4, PT ;  /* 0x0000000414007c0c */ /* 0x000fda000bf06270 */
[----:B0-----:R-:W0:Y:S02]  /*0840*/  @!P0 LDC.64 R22, c[0x0][0x380] ;  /* 0x0000e000ff168b82 */ /* 0x001e240000000a00 */
[----:B0-----:R-:W-:-:S05]  /*0850*/  @!P0 IMAD.WIDE R22, R29, 0x4, R22 ;  /* 0x000000041d168825 */ /* 0x001fca00078e0216 */
[----:B------:R0:W3:Y:S01]  /*0860*/  @!P0 LDG.E R26, desc[UR6][R22.64] ;  /* 0x00000006161a8981 */ /* 0x0000e2000c1e1900 */
[----:B--2---:R-:W-:Y:S01]  /*0870*/  @!P2 FADD R4, R4, R24 ;  /* 0x000000180404a221 */ /* 0x004fe20000000000 */
[----:B------:R-:W-:-:S05]  /*0880*/  IMAD.IADD R24, R20, 0x1, R0 ;  /* 0x0000000114187824 */ /* 0x000fca00078e0200 */
[----:B------:R-:W-:-:S13]  /*0890*/  ISETP.GE.AND P2, PT, R24, UR4, PT ;  /* 0x0000000418007c0c */ /* 0x000fda000bf46270 */
[----:B0-----:R-:W0:Y:S02]  /*08a0*/  @!P2 LDC.64 R22, c[0x0][0x380] ;  /* 0x0000e000ff16ab82 */ /* 0x001e240000000a00 */
[----:B0-----:R-:W-:-:S05]  /*08b0*/  @!P2 IMAD.WIDE R22, R6, 0x4, R22 ;  /* 0x000000040616a825 */ /* 0x001fca00078e0216 */
[----:B------:R0:W2:Y:S01]  /*08c0*/  @!P2 LDG.E R20, desc[UR6][R22.64] ;  /* 0x000000061614a981 */ /* 0x0000a2000c1e1900 */
[----:B------:R-:W-:-:S04]  /*08d0*/  IADD3 R24, PT, PT, R24, R0, RZ ;  /* 0x0000000018187210 */ /* 0x000fc80007ffe0ff */
[C---:B------:R-:W-:Y:S01]  /*08e0*/  ISETP.GE.AND P3, PT, R24.reuse, UR4, PT ;  /* 0x0000000418007c0c */ /* 0x040fe2000bf66270 */
[----:B------:R-:W-:-:S12]  /*08f0*/  IMAD.IADD R24, R24, 0x1, R0 ;  /* 0x0000000118187824 */ /* 0x000fd800078e0200 */
[----:B0-----:R-:W0:Y:S01]  /*0900*/  @!P3 LDC.64 R22, c[0x0][0x380] ;  /* 0x0000e000ff16bb82 */ /* 0x001e220000000a00 */
[----:B------:R-:W-:Y:S01]  /*0910*/  ISETP.GE.AND P4, PT, R24, UR4, PT ;  /* 0x0000000418007c0c */ /* 0x000fe2000bf86270 */
[----:B0-----:R-:W-:-:S05]  /*0920*/  @!P3 IMAD.WIDE R22, R8, 0x4, R22 ;  /* 0x000000040816b825 */ /* 0x001fca00078e0216 */
[----:B------:R0:W4:Y:S07]  /*0930*/  @!P3 LDG.E R24, desc[UR6][R22.64] ;  /* 0x000000061618b981 */ /* 0x00012e000c1e1900 */
[----:B0-----:R-:W0:Y:S01]  /*0940*/  @!P4 LDC.64 R22, c[0x0][0x380] ;  /* 0x0000e000ff16cb82 */ /* 0x001e220000000a00 */
[----:B---3--:R-:W-:Y:S01]  /*0950*/  @!P0 FADD R4, R4, R26 ;  /* 0x0000001a04048221 */ /* 0x008fe20000000000 */
[----:B0-----:R-:W-:-:S04]  /*0960*/  @!P4 IMAD.WIDE R22, R10, 0x4, R22 ;  /* 0x000000040a16c825 */ /* 0x001fc800078e0216 */
[----:B--2---:R-:W-:Y:S02]  /*0970*/  @!P2 FADD R4, R4, R20 ;  /* 0x000000140404a221 */ /* 0x004fe40000000000 */
[----:B------:R-:W2:Y:S01]  /*0980*/  @!P4 LDG.E R20, desc[UR6][R22.64] ;  /* 0x000000061614c981 */ /* 0x000ea2000c1e1900 */
[----:B------:R-:W-:-:S04]  /*0990*/  IADD3 R14, P0, PT, R14, -0x10, RZ ;  /* 0xfffffff00e0e7810 */ /* 0x000fc80007f1e0ff */
[----:B------:R-:W-:Y:S02]  /*09a0*/  IADD3.X R12, PT, PT, R12, -0x1, RZ, P0, !PT ;  /* 0xffffffff0c0c7810 */ /* 0x000fe400007fe4ff */
[----:B------:R-:W-:-:S04]  /*09b0*/  ISETP.NE.U32.AND P0, PT, R14, RZ, PT ;  /* 0x000000ff0e00720c */ /* 0x000fc80003f05070 */
[----:B------:R-:W-:Y:S01]  /*09c0*/  ISETP.NE.AND.EX P0, PT, R12, RZ, PT, P0 ;  /* 0x000000ff0c00720c */ /* 0x000fe20003f05300 */
[C---:B------:R-:W-:Y:S01]  /*09d0*/  IMAD R7, R0.reuse, 0x10, R7 ;  /* 0x0000001000077824 */ /* 0x040fe200078e0207 */
[C---:B------:R-:W-:Y:S01]  /*09e0*/  LEA R18, R0.reuse, R18, 0x4 ;  /* 0x0000001200127211 */ /* 0x040fe200078e20ff */
[C---:B------:R-:W-:Y:S01]  /*09f0*/  IMAD R13, R0.reuse, 0x10, R13 ;  /* 0x00000010000d7824 */ /* 0x040fe200078e020d */
[C---:B------:R-:W-:Y:S01]  /*0a00*/  LEA R16, R0.reuse, R16, 0x4 ;  /* 0x0000001000107211 */ /* 0x040fe200078e20ff */
[C---:B------:R-:W-:Y:S01]  /*0a10*/  IMAD R19, R0.reuse, 0x10, R19 ;  /* 0x0000001000137824 */ /* 0x040fe200078e0213 */
[C---:B------:R-:W-:Y:S01]  /*0a20*/  LEA R9, R0.reuse, R9, 0x4 ;  /* 0x0000000900097211 */ /* 0x040fe200078e20ff */
[C---:B------:R-:W-:Y:S01]  /*0a30*/  IMAD R27, R0.reuse, 0x10, R27 ;  /* 0x00000010001b7824 */ /* 0x040fe200078e021b */
[C---:B------:R-:W-:Y:S01]  /*0a40*/  LEA R11, R0.reuse, R11, 0x4 ;  /* 0x0000000b000b7211 */ /* 0x040fe200078e20ff */
[C---:B------:R-:W-:Y:S01]  /*0a50*/  IMAD R8, R0.reuse, 0x10, R8 ;  /* 0x0000001000087824 */ /* 0x040fe200078e0208 */
[----:B------:R-:W-:-:S02]  /*0a60*/  LEA R15, R0, R15, 0x4 ;  /* 0x0000000f000f7211 */ /* 0x000fc400078e20ff */
[C---:B------:R-:W-:Y:S02]  /*0a70*/  LEA R17, R0.reuse, R17, 0x4 ;  /* 0x0000001100117211 */ /* 0x040fe400078e20ff */
[C---:B------:R-:W-:Y:S02]  /*0a80*/  LEA R21, R0.reuse, R21, 0x4 ;  /* 0x0000001500157211 */ /* 0x040fe400078e20ff */
[C---:B------:R-:W-:Y:S02]  /*0a90*/  LEA R25, R0.reuse, R25, 0x4 ;  /* 0x0000001900197211 */ /* 0x040fe400078e20ff */
[C---:B------:R-:W-:Y:S02]  /*0aa0*/  LEA R29, R0.reuse, R29, 0x4 ;  /* 0x0000001d001d7211 */ /* 0x040fe400078e20ff */
[C---:B------:R-:W-:Y:S02]  /*0ab0*/  LEA R6, R0.reuse, R6, 0x4 ;  /* 0x0000000600067211 */ /* 0x040fe400078e20ff */
[----:B------:R-:W-:Y:S01]  /*0ac0*/  LEA R10, R0, R10, 0x4 ;  /* 0x0000000a000a7211 */ /* 0x000fe200078e20ff */
[----:B----4-:R-:W-:-:S04]  /*0ad0*/  @!P3 FADD R4, R4, R24 ;  /* 0x000000180404b221 */ /* 0x010fc80000000000 */
[----:B--2---:R-:W-:Y:S01]  /*0ae0*/  @!P4 FADD R4, R4, R20 ;  /* 0x000000140404c221 */ /* 0x004fe20000000000 */
[----:B------:R-:W-:Y:S06]  /*0af0*/  @P0 BRA `(.L_x_2) ;  /* 0xfffffff800300947 */ /* 0x000fec000383ffff */
.L_x_1:
[----:B------:R-:W-:Y:S05]  /*0b00*/  @!P1 BRA `(.L_x_0) ;  /* 0x0000000400a49947 */ /* 0x000fea0003800000 */
[----:B------:R-:W-:-:S04]  /*0b10*/  LOP3.LUT R6, R2, 0xf, RZ, 0xc0, !PT ;  /* 0x0000000f02067812 */ /* 0x000fc800078ec0ff */
[----:B------:R-:W-:-:S04]  /*0b20*/  IADD3 R6, P1, PT, R6, -0x1, RZ ;  /* 0xffffffff06067810 */ /* 0x000fc80007f3e0ff */
[----:B------:R-:W-:Y:S02]  /*0b30*/  ISETP.GE.U32.AND P0, PT, R6, 0x7, PT ;  /* 0x000000070600780c */ /* 0x000fe40003f06070 */
[----:B------:R-:W-:Y:S02]  /*0b40*/  IADD3.X R6, PT, PT, RZ, -0x1, RZ, P1, !PT ;  /* 0xffffffffff067810 */ /* 0x000fe40000ffe4ff */
[----:B------:R-:W-:Y:S02]  /*0b50*/  LOP3.LUT P1, RZ, R2, 0x7, RZ, 0xc0, !PT ;  /* 0x0000000702ff7812 */ /* 0x000fe4000782c0ff */
[----:B------:R-:W-:-:S13]  /*0b60*/  ISETP.GE.U32.AND.EX P0, PT, R6, RZ, PT, P0 ;  /* 0x000000ff0600720c */ /* 0x000fda0003f06100 */
[----:B------:R-:W-:Y:S05]  /*0b70*/  @!P0 BRA `(.L_x_3) ;  /* 0x0000000000c48947 */ /* 0x000fea0003800000 */
[----:B------:R-:W-:-:S04]  /*0b80*/  IMAD R11, R0, R5, R3 ;  /* 0x00000005000b7224 */ /* 0x000fc800078e0203 */
[C---:B------:R-:W-:Y:S01]  /*0b90*/  IMAD.IADD R13, R11.reuse, 0x1, R0 ;  /* 0x000000010b0d7824 */ /* 0x040fe200078e0200 */
[----:B------:R-:W-:-:S04]  /*0ba0*/  ISETP.GE.AND P6, PT, R11, UR4, PT ;  /* 0x000000040b007c0c */ /* 0x000fc8000bfc6270 */
[----:B------:R-:W-:-:S09]  /*0bb0*/  ISETP.GE.AND P0, PT, R13, UR4, PT ;  /* 0x000000040d007c0c */ /* 0x000fd2000bf06270 */
[----:B------:R-:W0:Y:S08]  /*0bc0*/  @!P6 LDC.64 R6, c[0x0][0x380] ;  /* 0x0000e000ff06eb82 */ /* 0x000e300000000a00 */
[----:B------:R-:W1:Y:S01]  /*0bd0*/  @!P0 LDC.64 R8, c[0x0][0x380] ;  /* 0x0000e000ff088b82 */ /* 0x000e620000000a00 */
[----:B0-----:R-:W-:-:S06]  /*0be0*/  @!P6 IMAD.WIDE R6, R11, 0x4, R6 ;  /* 0x000000040b06e825 */ /* 0x001fcc00078e0206 */
[----:B------:R-:W2:Y:S01]  /*0bf0*/  @!P6 LDG.E R7, desc[UR6][R6.64] ;  /* 0x000000060607e981 */ /* 0x000ea2000c1e1900 */
[----:B-1----:R-:W-:-:S06]  /*0c00*/  @!P0 IMAD.WIDE R8, R13, 0x4, R8 ;  /* 0x000000040d088825 */ /* 0x002fcc00078e0208 */
[----:B------:R-:W3:Y:S01]  /*0c10*/  @!P0 LDG.E R9, desc[UR6][R8.64] ;  /* 0x0000000608098981 */ /* 0x000ee2000c1e1900 */
[----:B------:R-:W-:-:S04]  /*0c20*/  IADD3 R27, PT, PT, R13, R0, RZ ;  /* 0x000000000d1b7210 */ /* 0x000fc80007ffe0ff */
[C---:B------:R-:W-:Y:S02]  /*0c30*/  IADD3 R29, PT, PT, R27.reuse, R0, RZ ;  /* 0x000000001b1d7210 */ /* 0x040fe40007ffe0ff */
[----:B------:R-:W-:Y:S02]  /*0c40*/  ISETP.GE.AND P2, PT, R27, UR4, PT ;  /* 0x000000041b007c0c */ /* 0x000fe4000bf46270 */
[C---:B------:R-:W-:Y:S01]  /*0c50*/  ISETP.GE.AND P3, PT, R29.reuse, UR4, PT ;  /* 0x000000041d007c0c */ /* 0x040fe2000bf66270 */
[----:B------:R-:W-:-:S05]  /*0c60*/  IMAD.IADD R25, R29, 0x1, R0 ;  /* 0x000000011d197824 */ /* 0x000fca00078e0200 */
[CC--:B------:R-:W-:Y:S02]  /*0c70*/  IADD3 R23, PT, PT, R25.reuse, R0.reuse, RZ ;  /* 0x0000000019177210 */ /* 0x0c0fe40007ffe0ff */
[----:B------:R-:W-:Y:S02]  /*0c80*/  ISETP.GE.AND P4, PT, R25, UR4, PT ;  /* 0x0000000419007c0c */ /* 0x000fe4000bf86270 */
[C---:B------:R-:W-:Y:S01]  /*0c90*/  IADD3 R19, PT, PT, R23.reuse, R0, RZ ;  /* 0x0000000017137210 */ /* 0x040fe20007ffe0ff */
[----:B------:R-:W0:Y:S01]  /*0ca0*/  @!P2 LDC.64 R16, c[0x0][0x380] ;  /* 0x0000e000ff10ab82 */ /* 0x000e220000000a00 */
[----:B------:R-:W-:-:S03]  /*0cb0*/  ISETP.GE.AND P5, PT, R23, UR4, PT ;  /* 0x0000000417007c0c */ /* 0x000fc6000bfa6270 */
[----:B------:R-:W-:-:S04]  /*0cc0*/  IMAD.IADD R21, R19, 0x1, R0 ;  /* 0x0000000113157824 */ /* 0x000fc800078e0200 */
[----:B------:R-:W1:Y:S08]  /*0cd0*/  @!P3 LDC.64 R14, c[0x0][0x380] ;  /* 0x0000e000ff0ebb82 */ /* 0x000e700000000a00 */
[----:B------:R-:W4:Y:S01]  /*0ce0*/  @!P4 LDC.64 R12, c[0x0][0x380] ;  /* 0x0000e000ff0ccb82 */ /* 0x000f220000000a00 */
[----:B0-----:R-:W-:-:S06]  /*0cf0*/  @!P2 IMAD.WIDE R16, R27, 0x4, R16 ;  /* 0x000000041b10a825 */ /* 0x001fcc00078e0210 */
[----:B------:R-:W5:Y:S01]  /*0d00*/  @!P2 LDG.E R17, desc[UR6][R16.64] ;  /* 0x000000061011a981 */ /* 0x000f62000c1e1900 */
[----:B-1----:R-:W-:-:S06]  /*0d10*/  @!P3 IMAD.WIDE R14, R29, 0x4, R14 ;  /* 0x000000041d0eb825 */ /* 0x002fcc00078e020e */
[----:B------:R-:W5:Y:S01]  /*0d20*/  @!P3 LDG.E R15, desc[UR6][R14.64] ;  /* 0x000000060e0fb981 */ /* 0x000f62000c1e1900 */
[----:B----4-:R-:W-:-:S06]  /*0d30*/  @!P4 IMAD.WIDE R12, R25, 0x4, R12 ;  /* 0x00000004190cc825 */ /* 0x010fcc00078e020c */
[----:B------:R-:W4:Y:S01]  /*0d40*/  @!P4 LDG.E R13, desc[UR6][R12.64] ;  /* 0x000000060c0dc981 */ /* 0x000f22000c1e1900 */
[----:B--2---:R-:W-:Y:S01]  /*0d50*/  @!P6 FADD R4, R4, R7 ;  /* 0x000000070404e221 */ /* 0x004fe20000000000 */
[----:B------:R-:W-:Y:S01]  /*0d60*/  ISETP.GE.AND P6, PT, R19, UR4, PT ;  /* 0x0000000413007c0c */ /* 0x000fe2000bfc6270 */
[----:B------:R-:W0:Y:S02]  /*0d70*/  @!P5 LDC.64 R6, c[0x0][0x380] ;  /* 0x0000e000ff06db82 */ /* 0x000e240000000a00 */
[----:B---3--:R-:W-:Y:S01]  /*0d80*/  @!P0 FADD R4, R4, R9 ;  /* 0x0000000904048221 */ /* 0x008fe20000000000 */
[----:B------:R-:W-:-:S09]  /*0d90*/  ISETP.GE.AND P0, PT, R21, UR4, PT ;  /* 0x0000000415007c0c */ /* 0x000fd2000bf06270 */
[----:B------:R-:W1:Y:S08]  /*0da0*/  @!P6 LDC.64 R8, c[0x0][0x380] ;  /* 0x0000e000ff08eb82 */ /* 0x000e700000000a00 */
[----:B------:R-:W2:Y:S01]  /*0db0*/  @!P0 LDC.64 R10, c[0x0][0x380] ;  /* 0x0000e000ff0a8b82 */ /* 0x000ea20000000a00 */
[----:B0-----:R-:W-:-:S06]  /*0dc0*/  @!P5 IMAD.WIDE R6, R23, 0x4, R6 ;  /* 0x000000041706d825 */ /* 0x001fcc00078e0206 */
[----:B------:R-:W3:Y:S01]  /*0dd0*/  @!P5 LDG.E R7, desc[UR6][R6.64] ;  /* 0x000000060607d981 */ /* 0x000ee2000c1e1900 */
[----:B-1----:R-:W-:-:S06]  /*0de0*/  @!P6 IMAD.WIDE R8, R19, 0x4, R8 ;  /* 0x000000041308e825 */ /* 0x002fcc00078e0208 */
[----:B------:R-:W3:Y:S01]  /*0df0*/  @!P6 LDG.E R9, desc[UR6][R8.64] ;  /* 0x000000060809e981 */ /* 0x000ee2000c1e1900 */
[----:B--2---:R-:W-:-:S06]  /*0e00*/  @!P0 IMAD.WIDE R10, R21, 0x4, R10 ;  /* 0x00000004150a8825 */ /* 0x004fcc00078e020a */
[----:B------:R-:W2:Y:S01]  /*0e10*/  @!P0 LDG.E R11, desc[UR6][R10.64] ;  /* 0x000000060a0b8981 */ /* 0x000ea2000c1e1900 */
[----:B-----5:R-:W-:-:S04]  /*0e20*/  @!P2 FADD R4, R4, R17 ;  /* 0x000000110404a221 */ /* 0x020fc80000000000 */
[----:B------:R-:W-:-:S04]  /*0e30*/  @!P3 FADD R4, R4, R15 ;  /* 0x0000000f0404b221 */ /* 0x000fc80000000000 */
[----:B----4-:R-:W-:Y:S01]  /*0e40*/  @!P4 FADD R4, R4, R13 ;  /* 0x0000000d0404c221 */ /* 0x010fe20000000000 */
[----:B------:R-:W-:-:S03]  /*0e50*/  IADD3 R5, PT, PT, R5, 0x8, RZ ;  /* 0x0000000805057810 */ /* 0x000fc60007ffe0ff */
[----:B---3--:R-:W-:-:S04]  /*0e60*/  @!P5 FADD R4, R4, R7 ;  /* 0x000000070404d221 */ /* 0x008fc80000000000 */
[----:B------:R-:W-:-:S04]  /*0e70*/  @!P6 FADD R4, R4, R9 ;  /* 0x000000090404e221 */ /* 0x000fc80000000000 */
[----:B--2---:R-:W-:-:S07]  /*0e80*/  @!P0 FADD R4, R4, R11 ;  /* 0x0000000b04048221 */ /* 0x004fce0000000000 */
.L_x_3:
[----:B------:R-:W-:Y:S05]  /*0e90*/  @!P1 BRA `(.L_x_0) ;  /* 0x0000000000c09947 */ /* 0x000fea0003800000 */
[C---:B------:R-:W-:Y:S02]  /*0ea0*/  LOP3.LUT R6, R2.reuse, 0x7, RZ, 0xc0, !PT ;  /* 0x0000000702067812 */ /* 0x040fe400078ec0ff */
[----:B------:R-:W-:Y:S02]  /*0eb0*/  LOP3.LUT P4, RZ, R2, 0x3, RZ, 0xc0, !PT ;  /* 0x0000000302ff7812 */ /* 0x000fe4000788c0ff */
[----:B------:R-:W-:-:S04]  /*0ec0*/  IADD3 R6, P1, PT, R6, -0x1, RZ ;  /* 0xffffffff06067810 */ /* 0x000fc80007f3e0ff */
[----:B------:R-:W-:Y:S02]  /*0ed0*/  ISETP.GE.U32.AND P0, PT, R6, 0x3, PT ;  /* 0x000000030600780c */ /* 0x000fe40003f06070 */
[----:B------:R-:W-:-:S04]  /*0ee0*/  IADD3.X R6, PT, PT, RZ, -0x1, RZ, P1, !PT ;  /* 0xffffffffff067810 */ /* 0x000fc80000ffe4ff */
[----:B------:R-:W-:-:S13]  /*0ef0*/  ISETP.GE.U32.AND.EX P0, PT, R6, RZ, PT, P0 ;  /* 0x000000ff0600720c */ /* 0x000fda0003f06100 */
[----:B------:R-:W-:Y:S05]  /*0f00*/  @!P0 BRA `(.L_x_4) ;  /* 0x0000000000648947 */ /* 0x000fea0003800000 */
[----:B------:R-:W-:-:S04]  /*0f10*/  IMAD R21, R0, R5, R3 ;  /* 0x0000000500157224 */ /* 0x000fc800078e0203 */
[C---:B------:R-:W-:Y:S01]  /*0f20*/  IMAD.IADD R15, R21.reuse, 0x1, R0 ;  /* 0x00000001150f7824 */ /* 0x040fe200078e0200 */
[----:B------:R-:W-:-:S04]  /*0f30*/  ISETP.GE.AND P0, PT, R21, UR4, PT ;  /* 0x0000000415007c0c */ /* 0x000fc8000bf06270 */
[CC--:B------:R-:W-:Y:S02]  /*0f40*/  IADD3 R17, PT, PT, R15.reuse, R0.reuse, RZ ;  /* 0x000000000f117210 */ /* 0x0c0fe40007ffe0ff */
[----:B------:R-:W-:Y:S02]  /*0f50*/  ISETP.GE.AND P1, PT, R15, UR4, PT ;  /* 0x000000040f007c0c */ /* 0x000fe4000bf26270 */
[C---:B------:R-:W-:Y:S02]  /*0f60*/  ISETP.GE.AND P2, PT, R17.reuse, UR4, PT ;  /* 0x0000000411007c0c */ /* 0x040fe4000bf46270 */
[----:B------:R-:W-:-:S03]  /*0f70*/  IADD3 R19, PT, PT, R17, R0, RZ ;  /* 0x0000000011137210 */ /* 0x000fc60007ffe0ff */
[----:B------:R-:W0:Y:S01]  /*0f80*/  @!P0 LDC.64 R10, c[0x0][0x380] ;  /* 0x0000e000ff0a8b82 */ /* 0x000e220000000a00 */
[----:B------:R-:W-:-:S07]  /*0f90*/  ISETP.GE.AND P3, PT, R19, UR4, PT ;  /* 0x0000000413007c0c */ /* 0x000fce000bf66270 */
[----:B------:R-:W1:Y:S08]  /*0fa0*/  @!P1 LDC.64 R12, c[0x0][0x380] ;  /* 0x0000e000ff0c9b82 */ /* 0x000e700000000a00 */
[----:B------:R-:W2:Y:S08]  /*0fb0*/  @!P2 LDC.64 R8, c[0x0][0x380] ;  /* 0x0000e000ff08ab82 */ /* 0x000eb00000000a00 */
[----:B------:R-:W3:Y:S01]  /*0fc0*/  @!P3 LDC.64 R6, c[0x0][0x380] ;  /* 0x0000e000ff06bb82 */ /* 0x000ee20000000a00 */
[----:B0-----:R-:W-:-:S06]  /*0fd0*/  @!P0 IMAD.WIDE R10, R21, 0x4, R10 ;  /* 0x00000004150a8825 */ /* 0x001fcc00078e020a */
[----:B------:R-:W4:Y:S01]  /*0fe0*/  @!P0 LDG.E R11, desc[UR6][R10.64] ;  /* 0x000000060a0b8981 */ /* 0x000f22000c1e1900 */
[----:B-1----:R-:W-:-:S06]  /*0ff0*/  @!P1 IMAD.WIDE R12, R15, 0x4, R12 ;  /* 0x000000040f0c9825 */ /* 0x002fcc00078e020c */
[----:B------:R-:W5:Y:S01]  /*1000*/  @!P1 LDG.E R13, desc[UR6][R12.64] ;  /* 0x000000060c0d9981 */ /* 0x000f62000c1e1900 */
[----:B--2---:R-:W-:-:S06]  /*1010*/  @!P2 IMAD.WIDE R8, R17, 0x4, R8 ;  /* 0x000000041108a825 */ /* 0x004fcc00078e0208 */
[----:B------:R-:W2:Y:S01]  /*1020*/  @!P2 LDG.E R9, desc[UR6][R8.64] ;  /* 0x000000060809a981 */ /* 0x000ea2000c1e1900 */
[----:B---3--:R-:W-:-:S06]  /*1030*/  @!P3 IMAD.WIDE R6, R19, 0x4, R6 ;  /* 0x000000041306b825 */ /* 0x008fcc00078e0206 */
[----:B------:R-:W3:Y:S01]  /*1040*/  @!P3 LDG.E R7, desc[UR6][R6.64] ;  /* 0x000000060607b981 */ /* 0x000ee2000c1e1900 */
[----:B------:R-:W-:Y:S02]  /*1050*/  VIADD R5, R5, 0x4 ;  /* 0x0000000405057836 */ /* 0x000fe40000000000 */
[----:B----4-:R-:W-:-:S04]  /*1060*/  @!P0 FADD R4, R4, R11 ;  /* 0x0000000b04048221 */ /* 0x010fc80000000000 */
[----:B-----5:R-:W-:-:S04]  /*1070*/  @!P1 FADD R4, R4, R13 ;  /* 0x0000000d04049221 */ /* 0x020fc80000000000 */
[----:B--2---:R-:W-:-:S04]  /*1080*/  @!P2 FADD R4, R4, R9 ;  /* 0x000000090404a221 */ /* 0x004fc80000000000 */
[----:B---3--:R-:W-:-:S07]  /*1090*/  @!P3 FADD R4, R4, R7 ;  /* 0x000000070404b221 */ /* 0x008fce0000000000 */
.L_x_4:
[----:B------:R-:W-:Y:S05]  /*10a0*/  @!P4 BRA `(.L_x_0) ;  /* 0x00000000003cc947 */ /* 0x000fea0003800000 */
[----:B------:R-:W-:Y:S02]  /*10b0*/  HFMA2 R8, -RZ, RZ, 0, 0 ;  /* 0x00000000ff087431 */ /* 0x000fe400000001ff */
[----:B------:R-:W-:Y:S01]  /*10c0*/  IMAD R5, R0, R5, R3 ;  /* 0x0000000500057224 */ /* 0x000fe200078e0203 */
[----:B------:R-:W-:Y:S01]  /*10d0*/  LOP3.LUT R2, R2, 0x3, RZ, 0xc0, !PT ;  /* 0x0000000302027812 */ /* 0x000fe200078ec0ff */
[----:B------:R-:W0:Y:S06]  /*10e0*/  LDCU UR8, c[0x0][0x388] ;  /* 0x00007100ff0877ac */ /* 0x000e2c0008000800 */
.L_x_5:
[----:B0-----:R-:W-:-:S13]  /*10f0*/  ISETP.GE.AND P1, PT, R5, UR8, PT ;  /* 0x0000000805007c0c */ /* 0x001fda000bf26270 */
[----:B------:R-:W0:Y:S02]  /*1100*/  @!P1 LDC.64 R6, c[0x0][0x380] ;  /* 0x0000e000ff069b82 */ /* 0x000e240000000a00 */
[----:B0-----:R-:W-:-:S06]  /*1110*/  @!P1 IMAD.WIDE R6, R5, 0x4, R6 ;  /* 0x0000000405069825 */ /* 0x001fcc00078e0206 */
[----:B------:R-:W2:Y:S01]  /*1120*/  @!P1 LDG.E R7, desc[UR6][R6.64] ;  /* 0x0000000606079981 */ /* 0x000ea2000c1e1900 */
[----:B------:R-:W-:Y:S02]  /*1130*/  IADD3 R2, P0, PT, R2, -0x1, RZ ;  /* 0xffffffff02027810 */ /* 0x000fe40007f1e0ff */
[----:B------:R-:W-:Y:S02]  /*1140*/  IADD3 R5, PT, PT, R0, R5, RZ ;  /* 0x0000000500057210 */ /* 0x000fe40007ffe0ff */
[----:B------:R-:W-:Y:S02]  /*1150*/  IADD3.X R8, PT, PT, R8, -0x1, RZ, P0, !PT ;  /* 0xffffffff08087810 */ /* 0x000fe400007fe4ff */
[----:B------:R-:W-:-:S04]  /*1160*/  ISETP.NE.U32.AND P0, PT, R2, RZ, PT ;  /* 0x000000ff0200720c */ /* 0x000fc80003f05070 */
[----:B------:R-:W-:Y:S01]  /*1170*/  ISETP.NE.AND.EX P0, PT, R8, RZ, PT, P0 ;  /* 0x000000ff0800720c */ /* 0x000fe20003f05300 */
[----:B--2---:R-:W-:-:S12]  /*1180*/  @!P1 FADD R4, R4, R7 ;  /* 0x0000000704049221 */ /* 0x004fd80000000000 */
[----:B------:R-:W-:Y:S05]  /*1190*/  @P0 BRA `(.L_x_5) ;  /* 0xfffffffc00d40947 */ /* 0x000fea000383ffff */
.L_x_0:
[----:B------:R-:W0:Y:S01]  /*11a0*/  S2UR UR5, SR_CgaCtaId ;  /* 0x00000000000579c3 */ /* 0x000e220000008800 */
[----:B------:R-:W-:Y:S01]  /*11b0*/  UMOV UR4, 0x400 ;  /* 0x0000040000047882 */ /* 0x000fe20000000000 */
[----:B------:R-:W-:Y:S01]  /*11c0*/  ISETP.NE.AND P0, PT, R3, RZ, PT ;  /* 0x000000ff0300720c */ /* 0x000fe20003f05270 */
[----:B0-----:R-:W-:-:S06]  /*11d0*/  ULEA UR4, UR5, UR4, 0x18 ;  /* 0x0000000405047291 */ /* 0x001fcc000f8ec0ff */
[----:B------:R-:W-:-:S05]  /*11e0*/  LEA R3, R3, UR4, 0x2 ;  /* 0x0000000403037c11 */ /* 0x000fca000f8e10ff */
[----:B------:R0:W-:Y:S01]  /*11f0*/  STS [R3], R4 ;  /* 0x0000000403007388 */ /* 0x0001e20000000800 */
[----:B------:R-:W-:Y:S06]  /*1200*/  BAR.SYNC.DEFER_BLOCKING 0x0 ;  /* 0x0000000000007b1d */ /* 0x000fec0000010000 */
[----:B------:R-:W-:Y:S05]  /*1210*/  @P0 EXIT ;  /* 0x000000000000094d */ /* 0x000fea0003800000 */
[C---:B------:R-:W-:Y:S01]  /*1220*/  ISETP.GE.U32.AND P0, PT, R0.reuse, 0x10, PT ;  /* 0x000000100000780c */ /* 0x040fe20003f06070 */
[----:B------:R-:W-:Y:S01]  /*1230*/  IMAD.MOV.U32 R19, RZ, RZ, RZ ;  /* 0x000000ffff137224 */ /* 0x000fe200078e00ff */
[----:B------:R-:W-:Y:S02]  /*1240*/  LOP3.LUT R20, R0, 0xf, RZ, 0xc0, !PT ;  /* 0x0000000f00147812 */ /* 0x000fe400078ec0ff */
[----:B------:R-:W-:Y:S02]  /*1250*/  MOV R2, RZ ;  /* 0x000000ff00027202 */ /* 0x000fe40000000f00 */
[----:B------:R-:W-:-:S04]  /*1260*/  ISETP.NE.U32.AND P1, PT, R20, RZ, PT ;  /* 0x000000ff1400720c */ /* 0x000fc80003f25070 */
[----:B------:R-:W-:-:S03]  /*1270*/  ISETP.NE.AND.EX P1, PT, RZ, RZ, PT, P1 ;  /* 0x000000ffff00720c */ /* 0x000fc60003f25310 */
[----:B------:R-:W-:Y:S10]  /*1280*/  @!P0 BRA `(.L_x_6) ;  /* 0x00000000007c8947 */ /* 0x000ff40003800000 */
[----:B------:R-:W-:Y:S01]  /*1290*/  LOP3.LUT R2, R0, 0x7f0, RZ, 0xc0, !PT ;  /* 0x000007f000027812 */ /* 0x000fe200078ec0ff */
[----:B------:R-:W-:Y:S02]  /*12a0*/  HFMA2 R19, -RZ, RZ, 0, 0 ;  /* 0x00000000ff137431 */ /* 0x000fe400000001ff */
[----:B------:R-:W-:Y:S01]  /*12b0*/  IMAD.MOV.U32 R21, RZ, RZ, RZ ;  /* 0x000000ffff157224 */ /* 0x000fe200078e00ff */
[----:B------:R-:W-:Y:S01]  /*12c0*/  UIADD3 UR5, UPT, UPT, UR4, 0x20, URZ ;  /* 0x0000002004057890 */ /* 0x000fe2000fffe0ff */
[----:B0-----:R-:W-:-:S11]  /*12d0*/  MOV R3, R2 ;  /* 0x0000000200037202 */ /* 0x001fd60000000f00 */
.L_x_7:
[----:B------:R-:W0:Y:S01]  /*12e0*/  LDS.128 R4, [UR5+-0x20] ;  /* 0xffffe005ff047984 */ /* 0x000e220008000c00 */
[----:B------:R-:W-:-:S03]  /*12f0*/  IADD3 R3, P0, PT, R3, -0x10, RZ ;  /* 0xfffffff003037810 */ /* 0x000fc60007f1e0ff */
[----:B------:R-:W1:Y:S01]  /*1300*/  LDS.128 R8, [UR5+-0x10] ;  /* 0xfffff005ff087984 */ /* 0x000e620008000c00 */
[----:B------:R-:W-:Y:S02]  /*1310*/  IADD3.X R21, PT, PT, R21, -0x1, RZ, P0, !PT ;  /* 0xffffffff15157810 */ /* 0x000fe400007fe4ff */
[----:B------:R-:W-:Y:S01]  /*1320*/  ISETP.NE.U32.AND P0, PT, R3, RZ, PT ;  /* 0x000000ff0300720c */ /* 0x000fe20003f05070 */
[----:B------:R-:W2:Y:S03]  /*1330*/  LDS.128 R12, [UR5] ;  /* 0x00000005ff0c7984 */ /* 0x000ea60008000c00 */
[----:B------:R-:W-:Y:S01]  /*1340*/  ISETP.NE.AND.EX P0, PT, R21, RZ, PT, P0 ;  /* 0x000000ff1500720c */ /* 0x000fe20003f05300 */
[----:B0-----:R-:W-:Y:S02]  /*1350*/  FADD R4, R4, R19 ;  /* 0x0000001304047221 */ /* 0x001fe40000000000 */
[----:B------:R-:W0:Y:S01]  /*1360*/  LDS.128 R16, [UR5+0x10] ;  /* 0x00001005ff107984 */ /* 0x000e220008000c00 */
[----:B------:R-:W-:Y:S01]  /*1370*/  UIADD3 UR5, UPT, UPT, UR5, 0x40, URZ ;  /* 0x0000004005057890 */ /* 0x000fe2000fffe0ff */
[----:B------:R-:W-:-:S04]  /*1380*/  FADD R5, R5, R4 ;  /* 0x0000000405057221 */ /* 0x000fc80000000000 */
[----:B------:R-:W-:-:S04]  /*1390*/  FADD R6, R6, R5 ;  /* 0x0000000506067221 */ /* 0x000fc80000000000 */
[----:B------:R-:W-:-:S04]  /*13a0*/  FADD R7, R7, R6 ;  /* 0x0000000607077221 */ /* 0x000fc80000000000 */
[----:B-1----:R-:W-:-:S04]  /*13b0*/  FADD R8, R7, R8 ;  /* 0x0000000807087221 */ /* 0x002fc80000000000 */
[----:B------:R-:W-:-:S04]  /*13c0*/  FADD R9, R9, R8 ;  /* 0x0000000809097221 */ /* 0x000fc80000000000 */
[----:B------:R-:W-:-:S04]  /*13d0*/  FADD R10, R10, R9 ;  /* 0x000000090a0a7221 */ /* 0x000fc80000000000 */
[----:B------:R-:W-:-:S04]  /*13e0*/  FADD R11, R11, R10 ;  /* 0x0000000a0b0b7221 */ /* 0x000fc80000000000 */
[----:B--2---:R-:W-:-:S04]  /*13f0*/  FADD R12, R11, R12 ;  /* 0x0000000c0b0c7221 */ /* 0x004fc80000000000 */
[----:B------:R-:W-:-:S04]  /*1400*/  FADD R13, R13, R12 ;  /* 0x0000000c0d0d7221 */ /* 0x000fc80000000000 */
[----:B------:R-:W-:-:S04]  /*1410*/  FADD R14, R14, R13 ;  /* 0x0000000d0e0e7221 */ /* 0x000fc80000000000 */
[----:B------:R-:W-:-:S04]  /*1420*/  FADD R15, R15, R14 ;  /* 0x0000000e0f0f7221 */ /* 0x000fc80000000000 */
[----:B0-----:R-:W-:-:S04]  /*1430*/  FADD R16, R15, R16 ;  /* 0x000000100f107221 */ /* 0x001fc80000000000 */
[----:B------:R-:W-:-:S04]  /*1440*/  FADD R17, R17, R16 ;  /* 0x0000001011117221 */ /* 0x000fc80000000000 */
[----:B------:R-:W-:-:S04]  /*1450*/  FADD R18, R18, R17 ;  /* 0x0000001112127221 */ /* 0x000fc80000000000 */
[----:B------:R-:W-:Y:S01]  /*1460*/  FADD R19, R19, R18 ;  /* 0x0000001213137221 */ /* 0x000fe20000000000 */
[----:B------:R-:W-:Y:S06]  /*1470*/  @P0 BRA `(.L_x_7) ;  /* 0xfffffffc00980947 */ /* 0x000fec000383ffff */
.L_x_6:
[----:B------:R-:W-:Y:S05]  /*1480*/  @!P1 BRA `(.L_x_8) ;  /* 0x0000000000ac9947 */ /* 0x000fea0003800000 */
[----:B------:R-:W-:Y:S02]  /*1490*/  ISETP.GE.U32.AND P0, PT, R20, 0x8, PT ;  /* 0x000000081400780c */ /* 0x000fe40003f06070 */
[----:B------:R-:W-:Y:S02]  /*14a0*/  LOP3.LUT R12, R0, 0x7, RZ, 0xc0, !PT ;  /* 0x00000007000c7812 */ /* 0x000fe400078ec0ff */
[----:B------:R-:W-:Y:S02]  /*14b0*/  ISETP.GE.U32.AND.EX P0, PT, RZ, RZ, PT, P0 ;  /* 0x000000ffff00720c */ /* 0x000fe40003f06100 */
[----:B------:R-:W-:-:S04]  /*14c0*/  ISETP.NE.U32.AND P1, PT, R12, RZ, PT ;  /* 0x000000ff0c00720c */ /* 0x000fc80003f25070 */
[----:B------:R-:W-:-:S07]  /*14d0*/  ISETP.NE.AND.EX P1, PT, RZ, RZ, PT, P1 ;  /* 0x000000ffff00720c */ /* 0x000fce0003f25310 */
[----:B------:R-:W-:Y:S06]  /*14e0*/  @!P0 BRA `(.L_x_9) ;  /* 0x0000000000308947 */ /* 0x000fec0003800000 */
[C---:B0-----:R-:W-:Y:S02]  /*14f0*/  LEA R3, R2.reuse, UR4, 0x2 ;  /* 0x0000000402037c11 */ /* 0x041fe4000f8e10ff */
[----:B------:R-:W-:-:S03]  /*1500*/  IADD3 R2, PT, PT, R2, 0x8, RZ ;  /* 0x0000000802027810 */ /* 0x000fc60007ffe0ff */
[----:B------:R-:W0:Y:S04]  /*1510*/  LDS.128 R4, [R3] ;  /* 0x0000000003047984 */ /* 0x000e280000000c00 */
[----:B------:R-:W1:Y:S01]  /*1520*/  LDS.128 R8, [R3+0x10] ;  /* 0x0000100003087984 */ /* 0x000e620000000c00 */
[----:B0-----:R-:W-:-:S04]  /*1530*/  FADD R4, R19, R4 ;  /* 0x0000000413047221 */ /* 0x001fc80000000000 */
[----:B------:R-:W-:-:S04]  /*1540*/  FADD R5, R4, R5 ;  /* 0x0000000504057221 */ /* 0x000fc80000000000 */
[----:B------:R-:W-:-:S04]  /*1550*/  FADD R6, R5, R6 ;  /* 0x0000000605067221 */ /* 0x000fc80000000000 */
[----:B------:R-:W-:-:S04]  /*1560*/  FADD R7, R6, R7 ;  /* 0x0000000706077221 */ /* 0x000fc80000000000 */
[----:B-1----:R-:W-:-:S04]  /*1570*/  FADD R8, R7, R8 ;  /* 0x0000000807087221 */ /* 0x002fc80000000000 */
[----:B------:R-:W-:-:S04]  /*1580*/  FADD R9, R8, R9 ;  /* 0x0000000908097221 */ /* 0x000fc80000000000 */
[----:B------:R-:W-:-:S04]  /*1590*/  FADD R10, R9, R10 ;  /* 0x0000000a090a7221 */ /* 0x000fc80000000000 */
[----:B------:R-:W-:-:S07]  /*15a0*/  FADD R19, R10, R11 ;  /* 0x0000000b0a137221 */ /* 0x000fce0000000000 */
.L_x_9:
[----:B------:R-:W-:Y:S05]  /*15b0*/  @!P1 BRA `(.L_x_8) ;  /* 0x0000000000609947 */ /* 0x000fea0003800000 */
[----:B------:R-:W-:Y:S01]  /*15c0*/  ISETP.GE.U32.AND P0, PT, R12, 0x4, PT ;  /* 0x000000040c00780c */ /* 0x000fe20003f06070 */
[----:B------:R-:W-:Y:S01]  /*15d0*/  IMAD.MOV.U32 R8, RZ, RZ, RZ ;  /* 0x000000ffff087224 */ /* 0x000fe200078e00ff */
[----:B0-----:R-:W-:Y:S02]  /*15e0*/  LOP3.LUT R3, R0, 0x3, RZ, 0xc0, !PT ;  /* 0x0000000300037812 */ /* 0x001fe400078ec0ff */
[----:B------:R-:W-:Y:S02]  /*15f0*/  ISETP.GE.U32.AND.EX P0, PT, RZ, RZ, PT, P0 ;  /* 0x000000ffff00720c */ /* 0x000fe40003f06100 */
[----:B------:R-:W-:-:S04]  /*1600*/  ISETP.NE.U32.AND P1, PT, R3, RZ, PT ;  /* 0x000000ff0300720c */ /* 0x000fc80003f25070 */
[----:B------:R-:W-:-:S07]  /*1610*/  ISETP.NE.AND.EX P1, PT, R8, RZ, PT, P1 ;  /* 0x000000ff0800720c */ /* 0x000fce0003f25310 */
[----:B------:R-:W-:Y:S06]  /*1620*/  @!P0 BRA `(.L_x_10) ;  /* 0x00000000001c8947 */ /* 0x000fec0003800000 */
[C---:B------:R-:W-:Y:S02]  /*1630*/  LEA R4, R2.reuse, UR4, 0x2 ;  /* 0x0000000402047c11 */ /* 0x040fe4000f8e10ff */
[----:B------:R-:W-:-:S04]  /*1640*/  IADD3 R2, PT, PT, R2, 0x4, RZ ;  /* 0x0000000402027810 */ /* 0x000fc80007ffe0ff */
[----:B------:R-:W0:Y:S02]  /*1650*/  LDS.128 R4, [R4] ;  /* 0x0000000004047984 */ /* 0x000e240000000c00 */
[----:B0-----:R-:W-:-:S04]  /*1660*/  FADD R0, R19, R4 ;  /* 0x0000000413007221 */ /* 0x001fc80000000000 */
[----:B------:R-:W-:-:S04]  /*1670*/  FADD R5, R0, R5 ;  /* 0x0000000500057221 */ /* 0x000fc80000000000 */
[----:B------:R-:W-:-:S04]  /*1680*/  FADD R6, R5, R6 ;  /* 0x0000000605067221 */ /* 0x000fc80000000000 */
[----:B------:R-:W-:-:S07]  /*1690*/  FADD R19, R6, R7 ;  /* 0x0000000706137221 */ /* 0x000fce0000000000 */
.L_x_10:
[----:B------:R-:W-:Y:S05]  /*16a0*/  @!P1 BRA `(.L_x_8) ;  /* 0x0000000000249947 */ /* 0x000fea0003800000 */
[----:B------:R-:W-:-:S07]  /*16b0*/  LEA R2, R2, UR4, 0x2 ;  /* 0x0000000402027c11 */ /* 0x000fce000f8e10ff */
.L_x_11:
[----:B------:R0:W1:Y:S01]  /*16c0*/  LDS R0, [R2] ;  /* 0x0000000002007984 */ /* 0x0000620000000800 */
[----:B------:R-:W-:-:S04]  /*16d0*/  IADD3 R3, P0, PT, R3, -0x1, RZ ;  /* 0xffffffff03037810 */ /* 0x000fc80007f1e0ff */
[----:B------:R-:W-:Y:S02]  /*16e0*/  IADD3.X R8, PT, PT, R8, -0x1, RZ, P0, !PT ;  /* 0xffffffff08087810 */ /* 0x000fe400007fe4ff */
[----:B------:R-:W-:Y:S02]  /*16f0*/  ISETP.NE.U32.AND P0, PT, R3, RZ, PT ;  /* 0x000000ff0300720c */ /* 0x000fe40003f05070 */
[----:B0-----:R-:W-:Y:S02]  /*1700*/  IADD3 R2, PT, PT, R2, 0x4, RZ ;  /* 0x0000000402027810 */ /* 0x001fe40007ffe0ff */
[----:B------:R-:W-:Y:S01]  /*1710*/  ISETP.NE.AND.EX P0, PT, R8, RZ, PT, P0 ;  /* 0x000000ff0800720c */ /* 0x000fe20003f05300 */
[----:B-1----:R-:W-:-:S12]  /*1720*/  FADD R19, R0, R19 ;  /* 0x0000001300137221 */ /* 0x002fd80000000000 */
[----:B------:R-:W-:Y:S05]  /*1730*/  @P0 BRA `(.L_x_11) ;  /* 0xfffffffc00e00947 */ /* 0x000fea000383ffff */
.L_x_8:
[----:B0-----:R-:W0:Y:S02]  /*1740*/  LDC.64 R2, c[0x0][0x390] ;  /* 0x0000e400ff027b82 */ /* 0x001e240000000a00 */
[----:B0-----:R-:W-:Y:S01]  /*1750*/  STG.E desc[UR6][R2.64], R19 ;  /* 0x0000001302007986 */ /* 0x001fe2000c101906 */
[----:B------:R-:W-:Y:S05]  /*1760*/  EXIT ;  /* 0x000000000000794d */ /* 0x000fea0003800000 */
.L_x_12:
[----:B------:R-:W-:-:S00]  /*1770*/  BRA `(.L_x_12) ;  /* 0xfffffffc00fc7947 */ /* 0x000fc0000383ffff */
[----:B------:R-:W-:-:S00]  /*1780*/  NOP ;  /* 0x0000000000007918 */ /* 0x000fc00000000000 */
[----:B------:R-:W-:-:S00]  /*1790*/  NOP ;  /* 0x0000000000007918 */ /* 0x000fc00000000000 */
[----:B------:R-:W-:-:S00]  /*17a0*/  NOP ;  /* 0x0000000000007918 */ /* 0x000fc00000000000 */
[----:B------:R-:W-:-:S00]  /*17b0*/  NOP ;  /* 0x0000000000007918 */ /* 0x000fc00000000000 */
[----:B------:R-:W-:-:S00]  /*17c0*/  NOP ;  /* 0x0000000000007918 */ /* 0x000fc00000000000 */
[----:B------:R-:W-:-:S00]  /*17d0*/  NOP ;  /* 0x0000000000007918 */ /* 0x000fc00000000000 */
[----:B------:R-:W-:-:S00]  /*17e0*/  NOP ;  /* 0x0000000000007918 */ /* 0x000fc00000000000 */
[----:B------:R-:W-:-:S00]  /*17f0*/  NOP ;  /* 0x0000000000007918 */ /* 0x000fc00000000000 */
.L_x_22:


//--------------------- .text._Z12sum_par_scanPKfiPf --------------------------
	.section	.text._Z12sum_par_scanPKfiPf,"ax",@progbits
	.align	128
        .global         _Z12sum_par_scanPKfiPf
        .type           _Z12sum_par_scanPKfiPf,@function
        .size           _Z12sum_par_scanPKfiPf,(.L_x_23 - _Z12sum_par_scanPKfiPf)
        .other          _Z12sum_par_scanPKfiPf,@"STO_CUDA_ENTRY STV_DEFAULT"
_Z12sum_par_scanPKfiPf:
.text._Z12sum_par_scanPKfiPf:
        /* <DEDUP_REMOVED lines=60> */
.L_x_15:
        /* <DEDUP_REMOVED lines=112> */
[----:B------:R-:W-:Y:S01]  /*0ac0*/  LEA R8, R0, R8, 0x4 ;  /* 0x0000000800087211 */ /* 0x000fe200078e20ff */
[----:B----4-:R-:W-:-:S04]  /*0ad0*/  @!P3 FADD R4, R4, R24 ;  /* 0x000000180404b221 */ /* 0x010fc80000000000 */
[----:B--2---:R-:W-:Y:S01]  /*0ae0*/  @!P4 FADD R4, R4, R20 ;  /* 0x000000140404c221 */ /* 0x004fe20000000000 */
[----:B------:R-:W-:Y:S06]  /*0af0*/  @P0 BRA `(.L_x_15) ;  /* 0xfffffff800300947 */ /* 0x000fec000383ffff */
.L_x_14:
        /* <DEDUP_REMOVED lines=8> */
[----:B------:R-:W-:-:S05]  /*0b80*/  IMAD R11, R0, R5, R3 ;  /* 0x00000005000b7224 */ /* 0x000fca00078e0203 */
[C---:B------:R-:W-:Y:S02]  /*0b90*/  ISETP.GE.AND P6, PT, R11.reuse, UR4, PT ;  /* 0x000000040b007c0c */ /* 0x040fe4000bfc6270 */
[----:B------:R-:W-:-:S04]  /*0ba0*/  IADD3 R13, PT, PT, R11, R0, RZ ;  /* 0x000000000b0d7210 */ /* 0x000fc80007ffe0ff */
[----:B------:R-:W-:-:S07]  /*0bb0*/  ISETP.GE.AND P0, PT, R13, UR4, PT ;  /* 0x000000040d007c0c */ /* 0x000fce000bf06270 */
[----:B------:R-:W0:Y:S08]  /*0bc0*/  @!P6 LDC.64 R6, c[0x0][0x380] ;  /* 0x0000e000ff06eb82 */ /* 0x000e300000000a00 */
[----:B------:R-:W1:Y:S01]  /*0bd0*/  @!P0 LDC.64 R8, c[0x0][0x380] ;  /* 0x0000e000ff088b82 */ /* 0x000e620000000a00 */
[----:B0-----:R-:W-:-:S06]  /*0be0*/  @!P6 IMAD.WIDE R6, R11, 0x4, R6 ;  /* 0x000000040b06e825 */ /* 0x001fcc00078e0206 */
[----:B------:R-:W2:Y:S01]  /*0bf0*/  @!P6 LDG.E R7, desc[UR6][R6.64] ;  /* 0x000000060607e981 */ /* 0x000ea2000c1e1900 */
[----:B-1----:R-:W-:-:S06]  /*0c00*/  @!P0 IMAD.WIDE R8, R13, 0x4, R8 ;  /* 0x000000040d088825 */ /* 0x002fcc00078e0208 */
[----:B------:R-:W3:Y:S01]  /*0c10*/  @!P0 LDG.E R9, desc[UR6][R8.64] ;  /* 0x0000000608098981 */ /* 0x000ee2000c1e1900 */
[----:B------:R-:W-:-:S05]  /*0c20*/  IMAD.IADD R27, R13, 0x1, R0 ;  /* 0x000000010d1b7824 */ /* 0x000fca00078e0200 */
[CC--:B------:R-:W-:Y:S02]  /*0c30*/  IADD3 R29, PT, PT, R27.reuse, R0.reuse, RZ ;  /* 0x000000001b1d7210 */ /* 0x0c0fe40007ffe0ff */
[----:B------:R-:W-:Y:S02]  /*0c40*/  ISETP.GE.AND P2, PT, R27, UR4, PT ;  /* 0x000000041b007c0c */ /* 0x000fe4000bf46270 */
[C---:B------:R-:W-:Y:S02]  /*0c50*/  IADD3 R25, PT, PT, R29.reuse, R0, RZ ;  /* 0x000000001d197210 */ /* 0x040fe40007ffe0ff */
[----:B------:R-:W-:Y:S02]  /*0c60*/  ISETP.GE.AND P3, PT, R29, UR4, PT ;  /* 0x000000041d007c0c */ /* 0x000fe4000bf66270 */
[C---:B------:R-:W-:Y:S01]  /*0c70*/  ISETP.GE.AND P4, PT, R25.reuse, UR4, PT ;  /* 0x0000000419007c0c */ /* 0x040fe2000bf86270 */
[----:B------:R-:W-:-:S05]  /*0c80*/  IMAD.IADD R23, R25, 0x1, R0 ;  /* 0x0000000119177824 */ /* 0x000fca00078e0200 */
[CC--:B------:R-:W-:Y:S01]  /*0c90*/  IADD3 R19, PT, PT, R23.reuse, R0.reuse, RZ ;  /* 0x0000000017137210 */ /* 0x0c0fe20007ffe0ff */
[----:B------:R-:W0:Y:S01]  /*0ca0*/  @!P2 LDC.64 R16, c[0x0][0x380] ;  /* 0x0000e000ff10ab82 */ /* 0x000e220000000a00 */
[----:B------:R-:W-:Y:S02]  /*0cb0*/  ISETP.GE.AND P5, PT, R23, UR4, PT ;  /* 0x0000000417007c0c */ /* 0x000fe4000bfa6270 */
[----:B------:R-:W-:-:S05]  /*0cc0*/  IADD3 R21, PT, PT, R19, R0, RZ ;  /* 0x0000000013157210 */ /* 0x000fca0007ffe0ff */
        /* <DEDUP_REMOVED lines=24> */
[----:B------:R-:W-:-:S03]  /*0e50*/  VIADD R5, R5, 0x8 ;  /* 0x0000000805057836 */ /* 0x000fc60000000000 */
[----:B---3--:R-:W-:-:S04]  /*0e60*/  @!P5 FADD R4, R4, R7 ;  /* 0x000000070404d221 */ /* 0x008fc80000000000 */
[----:B------:R-:W-:-:S04]  /*0e70*/  @!P6 FADD R4, R4, R9 ;  /* 0x000000090404e221 */ /* 0x000fc80000000000 */
[----:B--2---:R-:W-:-:S07]  /*0e80*/  @!P0 FADD R4, R4, R11 ;  /* 0x0000000b04048221 */ /* 0x004fce0000000000 */
.L_x_16:
        /* <DEDUP_REMOVED lines=8> */
[----:B------:R-:W-:-:S05]  /*0f10*/  IMAD R21, R0, R5, R3 ;  /* 0x0000000500157224 */ /* 0x000fca00078e0203 */
[C---:B------:R-:W-:Y:S02]  /*0f20*/  IADD3 R15, PT, PT, R21.reuse, R0, RZ ;  /* 0x00000000150f7210 */ /* 0x040fe40007ffe0ff */
[----:B------:R-:W-:Y:S02]  /*0f30*/  ISETP.GE.AND P0, PT, R21, UR4, PT ;  /* 0x0000000415007c0c */ /* 0x000fe4000bf06270 */
[C---:B------:R-:W-:Y:S01]  /*0f40*/  ISETP.GE.AND P1, PT, R15.reuse, UR4, PT ;  /* 0x000000040f007c0c */ /* 0x040fe2000bf26270 */
[----:B------:R-:W-:-:S05]  /*0f50*/  IMAD.IADD R17, R15, 0x1, R0 ;  /* 0x000000010f117824 */ /* 0x000fca00078e0200 */
        /* <DEDUP_REMOVED lines=15> */
[----:B------:R-:W-:Y:S01]  /*1050*/  IADD3 R5, PT, PT, R5, 0x4, RZ ;  /* 0x0000000405057810 */ /* 0x000fe20007ffe0ff */
[----:B----4-:R-:W-:-:S04]  /*1060*/  @!P0 FADD R4, R4, R11 ;  /* 0x0000000b04048221 */ /* 0x010fc80000000000 */
[----:B-----5:R-:W-:-:S04]  /*1070*/  @!P1 FADD R4, R4, R13 ;  /* 0x0000000d04049221 */ /* 0x020fc80000000000 */
[----:B--2---:R-:W-:-:S04]  /*1080*/  @!P2 FADD R4, R4, R9 ;  /* 0x000000090404a221 */ /* 0x004fc80000000000 */
[----:B---3--:R-:W-:-:S07]  /*1090*/  @!P3 FADD R4, R4, R7 ;  /* 0x000000070404b221 */ /* 0x008fce0000000000 */
.L_x_17:
[----:B------:R-:W-:Y:S05]  /*10a0*/  @!P4 BRA `(.L_x_13) ;  /* 0x00000000003cc947 */ /* 0x000fea0003800000 */
[----:B------:R-:W-:Y:S01]  /*10b0*/  IMAD R5, R0, R5, R3 ;  /* 0x0000000500057224 */ /* 0x000fe200078e0203 */
[----:B------:R-:W-:Y:S01]  /*10c0*/  LOP3.LUT R2, R2, 0x3, RZ, 0xc0, !PT ;  /* 0x0000000302027812 */ /* 0x000fe200078ec0ff */
[----:B------:R-:W-:Y:S01]  /*10d0*/  IMAD.MOV.U32 R8, RZ, RZ, RZ ;  /* 0x000000ffff087224 */ /* 0x000fe200078e00ff */
[----:B------:R-:W0:Y:S06]  /*10e0*/  LDCU UR4, c[0x0][0x388] ;  /* 0x00007100ff0477ac */ /* 0x000e2c0008000800 */
.L_x_18:
        /* <DEDUP_REMOVED lines=11> */
.L_x_13:
[----:B------:R-:W0:Y:S01]  /*11a0*/  S2R R5, SR_CgaCtaId ;  /* 0x0000000000057919 */ /* 0x000e220000008800 */
[----:B------:R-:W-:Y:S02]  /*11b0*/  MOV R2, 0x400 ;  /* 0x0000040000027802 */ /* 0x000fe40000000f00 */
[----:B------:R-:W-:Y:S02]  /*11c0*/  ISETP.GE.U32.AND P0, PT, R0, 0x2, PT ;  /* 0x000000020000780c */ /* 0x000fe40003f06070 */
[----:B------:R-:W-:Y:S02]  /*11d0*/  ISETP.NE.AND P1, PT, R3, RZ, PT ;  /* 0x000000ff0300720c */ /* 0x000fe40003f25270 */
[----:B0-----:R-:W-:-:S04]  /*11e0*/  LEA R2, R5, R2, 0x18 ;  /* 0x0000000205027211 */ /* 0x001fc800078ec0ff */
[----:B------:R-:W-:-:S05]  /*11f0*/  LEA R5, R3, R2, 0x2 ;  /* 0x0000000203057211 */ /* 0x000fca00078e10ff */
[----:B------:R0:W-:Y:S01]  /*1200*/  STS [R5], R4 ;  /* 0x0000000405007388 */ /* 0x0001e20000000800 */
[----:B------:R-:W-:Y:S06]  /*1210*/  BAR.SYNC.DEFER_BLOCKING 0x0 ;  /* 0x0000000000007b1d */ /* 0x000fec0000010000 */
[----:B------:R-:W-:Y:S05]  /*1220*/  @!P0 BRA `(.L_x_19) ;  /* 0x0000000000348947 */ /* 0x000fea0003800000 */
[----:B------:R-:W-:-:S05]  /*1230*/  UMOV UR4, 0x1 ;  /* 0x0000000100047882 */ /* 0x000fca0000000000 */
.L_x_20:
[----:B------:R-:W-:Y:S01]  /*1240*/  ISETP.GE.U32.AND P0, PT, R3, UR4, PT ;  /* 0x0000000403007c0c */ /* 0x000fe2000bf06070 */
[----:B0-----:R-:W-:-:S12]  /*1250*/  LDS R4, [R5] ;  /* 0x0000000005047984 */ /* 0x001fd80000000800 */
[----:B------:R-:W-:Y:S01]  /*1260*/  @P0 VIADD R7, R3, -UR4 ;  /* 0x8000000403070c36 */ /* 0x000fe20008000000 */
[----:B------:R-:W-:-:S04]  /*1270*/  USHF.L.U32 UR4, UR4, 0x1, URZ ;  /* 0x0000000104047899 */ /* 0x000fc800080006ff */
[----:B------:R-:W-:-:S06]  /*1280*/  @P0 LEA R7, R7, R2, 0x2 ;  /* 0x0000000207070211 */ /* 0x000fcc00078e10ff */
[----:B------:R-:W0:Y:S02]  /*1290*/  @P0 LDS R7, [R7] ;  /* 0x0000000007070984 */ /* 0x000e240000000800 */
[----:B0-----:R-:W-:Y:S01]  /*12a0*/  @P0 FADD R4, R4, R7 ;  /* 0x0000000704040221 */ /* 0x001fe20000000000 */
[----:B------:R-:W-:Y:S01]  /*12b0*/  BAR.SYNC.DEFER_BLOCKING 0x0 ;  /* 0x0000000000007b1d */ /* 0x000fe20000010000 */
[----:B------:R-:W-:-:S05]  /*12c0*/  ISETP.LE.U32.AND P0, PT, R0, UR4, PT ;  /* 0x0000000400007c0c */ /* 0x000fca000bf03070 */
[----:B------:R1:W-:Y:S02]  /*12d0*/  STS [R5], R4 ;  /* 0x0000000405007388 */ /* 0x0003e40000000800 */
[----:B------:R-:W-:Y:S06]  /*12e0*/  BAR.SYNC.DEFER_BLOCKING 0x0 ;  /* 0x0000000000007b1d */ /* 0x000fec0000010000 */
[----:B-1----:R-:W-:Y:S05]  /*12f0*/  @!P0 BRA `(.L_x_20) ;  /* 0xfffffffc00d08947 */ /* 0x002fea000383ffff */
.L_x_19:
[----:B------:R-:W-:Y:S05]  /*1300*/  @P1 EXIT ;  /* 0x000000000000194d */ /* 0x000fea0003800000 */
[----:B------:R-:W-:Y:S02]  /*1310*/  LEA R0, R0, R2, 0x2 ;  /* 0x0000000200007211 */ /* 0x000fe400078e10ff */
[----:B------:R-:W1:Y:S03]  /*1320*/  LDC.64 R2, c[0x0][0x390] ;  /* 0x0000e400ff027b82 */ /* 0x000e660000000a00 */
[----:B0-----:R-:W1:Y:S04]  /*1330*/  LDS R5, [R0+-0x4] ;  /* 0xfffffc0000057984 */ /* 0x001e680000000800 */
[----:B-1----:R-:W-:Y:S01]  /*1340*/  STG.E desc[UR6][R2.64], R5 ;  /* 0x0000000502007986 */ /* 0x002fe2000c101906 */
[----:B------:R-:W-:Y:S05]  /*1350*/  EXIT ;  /* 0x000000000000794d */ /* 0x000fea0003800000 */
.L_x_21:
        /* <DEDUP_REMOVED lines=10> */
.L_x_23:


//--------------------- .nv.shared._Z7sum_parPKfiPf --------------------------
	.section	.nv.shared._Z7sum_parPKfiPf,"aw",@nobits
	.sectionflags	@""
	.align	16
	.zero		1024


//--------------------- .nv.shared.reserved.0     --------------------------
	.section	.nv.shared.reserved.0,"aw",@nobits
	.weak		__nv_reservedSMEM_offset_0_alias
	.size		__nv_reservedSMEM_offset_0_alias, 0, 64
	.other		__nv_reservedSMEM_offset_0_alias,@"STO_CUDA_RESERVED_SHARED STV_DEFAULT"
__nv_reservedSMEM_offset_0_alias:
	.zero		0
	.zero		64


//--------------------- .nv.shared._Z12sum_par_scanPKfiPf --------------------------
	.section	.nv.shared._Z12sum_par_scanPKfiPf,"aw",@nobits
	.sectionflags	@""
	.align	16
	.zero		1024


//--------------------- .nv.constant0._Z7sum_parPKfiPf --------------------------
	.section	.nv.constant0._Z7sum_parPKfiPf,"a",@progbits
	.sectionflags	@""
	.align	4
.nv.constant0._Z7sum_parPKfiPf:
	.zero		920


//--------------------- .nv.constant0._Z12sum_par_scanPKfiPf --------------------------
	.section	.nv.constant0._Z12sum_par_scanPKfiPf,"a",@progbits
	.sectionflags	@""
	.align	4
.nv.constant0._Z12sum_par_scanPKfiPf:
	.zero		920


//--------------------- SYMBOLS --------------------------

	.type		.nv.reservedSmem.offset0,@object
	.size		.nv.reservedSmem.offset0,0x4
	.type		.nv.reservedSmem.cap,@object
	.size		.nv.reservedSmem.cap,0x4
